	.target	sm_90a

	.elftype	@"ET_EXEC"


//--------------------- .note.nv.tkinfo           --------------------------
	.section	.note.nv.tkinfo,"",@"SHT_NOTE"
	.sectionflags	@"SHF_NOTE_NV_TKINFO"
	.tkinfo
        /*0018*/ 	.word	0x00000002
        /*0030*/ 	.string	""
        /*0030*/ 	.string	"ptxas"
        /*0030*/ 	.string	"Cuda compilation tools, release 13.0, V13.0.88"
        /*0030*/ 	.string	"Build cuda_13.0.r13.0/compiler.36424714_0"
        /*0030*/ 	.string	"-arch sm_90a -m 64 "



//--------------------- .note.nv.cuinfo           --------------------------
	.section	.note.nv.cuinfo,"",@"SHT_NOTE"
	.sectionflags	@"SHF_NOTE_NV_CUINFO"
        /*0018*/ 	.short	0x0002
        /*001a*/ 	.short	0x005a
        /*001c*/ 	.short	0x0082
	.zero		2


//--------------------- .nv.info                  --------------------------
	.section	.nv.info,"",@"SHT_CUDA_INFO"
	.align	4


	//----- nvinfo : EIATTR_REGCOUNT
	.align		4
        /*0000*/ 	.byte	0x04, 0x2f
        /*0002*/ 	.short	(.L_15 - .L_14)
	.align		4
.L_14:
        /*0004*/ 	.word	index@(_ZN7cutlass13device_kernelINS_4gemm6kernel13GemmUniversalIN4cute5tupleIJiiiiEEENS1_10collective13CollectiveMmaINS1_34MainloopSm90TmaGmmaWarpSpecializedILi3ENS5_IJNS4_1CILi2EEESB_NSA_ILi1EEEEEENS1_35KernelTmaWarpSpecializedCooperativeEEENS5_IJNSA_ILi256EEENSA_ILi128EEENSA_ILi32EEEEEEaNS5_IJlSC_lEEEaSK_NS4_8TiledMMAINS4_8MMA_AtomIJNS4_4SM904GMMA27MMA_64x128x32_S32S8S8_SS_TNEEEENS4_6LayoutINS5_IJSB_SC_SC_EEENS5_IJSC_NSA_ILi0EEEST_EEEEENS5_IJNS4_10UnderscoreESW_SW_EEEEENS4_23SM90_TMA_LOAD_MULTICASTENS4_14ComposedLayoutINS4_7SwizzleILi1ELi4ELi3EEENS4_18smem_ptr_flag_bitsILi8EEENSR_INS5_IJNSA_ILi8EEESI_EEENS5_IJSI_SC_EEEEEEEvNS4_8identityESZ_S19_vS1A_EENS_8epilogue10collective6detail29Sm90TmaWarpSpecializedAdapterINS1D_15DefaultEpilogueIaSK_SK_NS1C_6thread17LinearCombinationIaLi1EiiLNS1H_9ScaleType4KindE0ELNS_15FloatRoundStyleE2EaEENS1_15EpilogueDefaultEEEEEvvEEEEvNT_6ParamsE)
        /*0008*/ 	.word	0x000000a8


	//----- nvinfo : EIATTR_FRAME_SIZE
	.align		4
.L_15:
        /*000c*/ 	.byte	0x04, 0x11
        /*000e*/ 	.short	(.L_17 - .L_16)
	.align		4
.L_16:
        /*0010*/ 	.word	index@(_ZN7cutlass13device_kernelINS_4gemm6kernel13GemmUniversalIN4cute5tupleIJiiiiEEENS1_10collective13CollectiveMmaINS1_34MainloopSm90TmaGmmaWarpSpecializedILi3ENS5_IJNS4_1CILi2EEESB_NSA_ILi1EEEEEENS1_35KernelTmaWarpSpecializedCooperativeEEENS5_IJNSA_ILi256EEENSA_ILi128EEENSA_ILi32EEEEEEaNS5_IJlSC_lEEEaSK_NS4_8TiledMMAINS4_8MMA_AtomIJNS4_4SM904GMMA27MMA_64x128x32_S32S8S8_SS_TNEEEENS4_6LayoutINS5_IJSB_SC_SC_EEENS5_IJSC_NSA_ILi0EEEST_EEEEENS5_IJNS4_10UnderscoreESW_SW_EEEEENS4_23SM90_TMA_LOAD_MULTICASTENS4_14ComposedLayoutINS4_7SwizzleILi1ELi4ELi3EEENS4_18smem_ptr_flag_bitsILi8EEENSR_INS5_IJNSA_ILi8EEESI_EEENS5_IJSI_SC_EEEEEEEvNS4_8identityESZ_S19_vS1A_EENS_8epilogue10collective6detail29Sm90TmaWarpSpecializedAdapterINS1D_15DefaultEpilogueIaSK_SK_NS1C_6thread17LinearCombinationIaLi1EiiLNS1H_9ScaleType4KindE0ELNS_15FloatRoundStyleE2EaEENS1_15EpilogueDefaultEEEEEvvEEEEvNT_6ParamsE)
        /*0014*/ 	.word	0x00000000


	//----- nvinfo : EIATTR_MIN_STACK_SIZE
	.align		4
.L_17:
        /*0018*/ 	.byte	0x04, 0x12
        /*001a*/ 	.short	(.L_19 - .L_18)
	.align		4
.L_18:
        /*001c*/ 	.word	index@(_ZN7cutlass13device_kernelINS_4gemm6kernel13GemmUniversalIN4cute5tupleIJiiiiEEENS1_10collective13CollectiveMmaINS1_34MainloopSm90TmaGmmaWarpSpecializedILi3ENS5_IJNS4_1CILi2EEESB_NSA_ILi1EEEEEENS1_35KernelTmaWarpSpecializedCooperativeEEENS5_IJNSA_ILi256EEENSA_ILi128EEENSA_ILi32EEEEEEaNS5_IJlSC_lEEEaSK_NS4_8TiledMMAINS4_8MMA_AtomIJNS4_4SM904GMMA27MMA_64x128x32_S32S8S8_SS_TNEEEENS4_6LayoutINS5_IJSB_SC_SC_EEENS5_IJSC_NSA_ILi0EEEST_EEEEENS5_IJNS4_10UnderscoreESW_SW_EEEEENS4_23SM90_TMA_LOAD_MULTICASTENS4_14ComposedLayoutINS4_7SwizzleILi1ELi4ELi3EEENS4_18smem_ptr_flag_bitsILi8EEENSR_INS5_IJNSA_ILi8EEESI_EEENS5_IJSI_SC_EEEEEEEvNS4_8identityESZ_S19_vS1A_EENS_8epilogue10collective6detail29Sm90TmaWarpSpecializedAdapterINS1D_15DefaultEpilogueIaSK_SK_NS1C_6thread17LinearCombinationIaLi1EiiLNS1H_9ScaleType4KindE0ELNS_15FloatRoundStyleE2EaEENS1_15EpilogueDefaultEEEEEvvEEEEvNT_6ParamsE)
        /*0020*/ 	.word	0x00000000
.L_19:


//--------------------- .nv.compat                --------------------------
	.section	.nv.compat,"",@"SHT_CUDA_COMPAT_INFO"
	.align	4
        /*0000*/ 	.byte	0x02, 0x09, 0x01, 0x00, 0x02, 0x02, 0x04, 0x00, 0x02, 0x05, 0x05, 0x00, 0x03, 0x07, 0x01, 0x01
        /*0010*/ 	.byte	0x02, 0x03, 0x01, 0x00, 0x02, 0x06, 0x01, 0x00, 0x04, 0x0b, 0x08, 0x00, 0x00, 0x00, 0x00, 0x00
        /*0020*/ 	.byte	0x00, 0x00, 0x00, 0x00


//--------------------- .nv.info._ZN7cutlass13device_kernelINS_4gemm6kernel13GemmUniversalIN4cute5tupleIJiiiiEEENS1_10collective13CollectiveMmaINS1_34MainloopSm90TmaGmmaWarpSpecializedILi3ENS5_IJNS4_1CILi2EEESB_NSA_ILi1EEEEEENS1_35KernelTmaWarpSpecializedCooperativeEEENS5_IJNSA_ILi256EEENSA_ILi128EEENSA_ILi32EEEEEEaNS5_IJlSC_lEEEaSK_NS4_8TiledMMAINS4_8MMA_AtomIJNS4_4SM904GMMA27MMA_64x128x32_S32S8S8_SS_TNEEEENS4_6LayoutINS5_IJSB_SC_SC_EEENS5_IJSC_NSA_ILi0EEEST_EEEEENS5_IJNS4_10UnderscoreESW_SW_EEEEENS4_23SM90_TMA_LOAD_MULTICASTENS4_14ComposedLayoutINS4_7SwizzleILi1ELi4ELi3EEENS4_18smem_ptr_flag_bitsILi8EEENSR_INS5_IJNSA_ILi8EEESI_EEENS5_IJSI_SC_EEEEEEEvNS4_8identityESZ_S19_vS1A_EENS_8epilogue10collective6detail29Sm90TmaWarpSpecializedAdapterINS1D_15DefaultEpilogueIaSK_SK_NS1C_6thread17LinearCombinationIaLi1EiiLNS1H_9ScaleType4KindE0ELNS_15FloatRoundStyleE2EaEENS1_15EpilogueDefaultEEEEEvvEEEEvNT_6ParamsE --------------------------
	.section	.nv.info._ZN7cutlass13device_kernelINS_4gemm6kernel13GemmUniversalIN4cute5tupleIJiiiiEEENS1_10collective13CollectiveMmaINS1_34MainloopSm90TmaGmmaWarpSpecializedILi3ENS5_IJNS4_1CILi2EEESB_NSA_ILi1EEEEEENS1_35KernelTmaWarpSpecializedCooperativeEEENS5_IJNSA_ILi256EEENSA_ILi128EEENSA_ILi32EEEEEEaNS5_IJlSC_lEEEaSK_NS4_8TiledMMAINS4_8MMA_AtomIJNS4_4SM904GMMA27MMA_64x128x32_S32S8S8_SS_TNEEEENS4_6LayoutINS5_IJSB_SC_SC_EEENS5_IJSC_NSA_ILi0EEEST_EEEEENS5_IJNS4_10UnderscoreESW_SW_EEEEENS4_23SM90_TMA_LOAD_MULTICASTENS4_14ComposedLayoutINS4_7SwizzleILi1ELi4ELi3EEENS4_18smem_ptr_flag_bitsILi8EEENSR_INS5_IJNSA_ILi8EEESI_EEENS5_IJSI_SC_EEEEEEEvNS4_8identityESZ_S19_vS1A_EENS_8epilogue10collective6detail29Sm90TmaWarpSpecializedAdapterINS1D_15DefaultEpilogueIaSK_SK_NS1C_6thread17LinearCombinationIaLi1EiiLNS1H_9ScaleType4KindE0ELNS_15FloatRoundStyleE2EaEENS1_15EpilogueDefaultEEEEEvvEEEEvNT_6ParamsE,"",@"SHT_CUDA_INFO"
	.sectionflags	@""
	.align	4


	//----- nvinfo : EIATTR_CUDA_API_VERSION
	.align		4
        /*0000*/ 	.byte	0x04, 0x37
        /*0002*/ 	.short	(.L_21 - .L_20)
.L_20:
        /*0004*/ 	.word	0x00000082


	//----- nvinfo : EIATTR_KPARAM_INFO
	.align		4
.L_21:
        /*0008*/ 	.byte	0x04, 0x17
        /*000a*/ 	.short	(.L_23 - .L_22)
.L_22:
        /*000c*/ 	.word	0x00000000
        /*0010*/ 	.short	0x0000
        /*0012*/ 	.short	0x0070
        /*0014*/ 	.byte	0x00, 0xf0, 0x01, 0x10


	//----- nvinfo : EIATTR_SPARSE_MMA_MASK
	.align		4
.L_23:
        /*0018*/ 	.byte	0x03, 0x50
        /*001a*/ 	.short	0x0000


	//----- nvinfo : EIATTR_MAXREG_COUNT
	.align		4
        /*001c*/ 	.byte	0x03, 0x1b
        /*001e*/ 	.short	0x00a8


	//----- nvinfo : EIATTR_NUM_BARRIERS
	.align		4
        /*0020*/ 	.byte	0x02, 0x4c
        /*0022*/ 	.byte	0x01
	.zero		1


	//----- nvinfo : EIATTR_EXTERNS
	.align		4
        /*0024*/ 	.byte	0x04, 0x0f
        /*0026*/ 	.short	(.L_25 - .L_24)


	//   ....[0]....
	.align		4
.L_24:
        /*0028*/ 	.word	index@(__assertfail)


	//----- nvinfo : EIATTR_MERCURY_ISA_VERSION
	.align		4
.L_25:
        /*002c*/ 	.byte	0x03, 0x5f
        /*002e*/ 	.short	0x0101


	//----- nvinfo : EIATTR_INT_WARP_WIDE_INSTR_OFFSETS
	.align		4
        /*0030*/ 	.byte	0x04, 0x31
        /*0032*/ 	.short	(.L_27 - .L_26)


	//   ....[0]....
.L_26:
        /*0034*/ 	.word	0x00000460


	//   ....[1]....
        /*0038*/ 	.word	0x00000490


	//   ....[2]....
        /*003c*/ 	.word	0x00000650


	//----- nvinfo : EIATTR_COOP_GROUP_MASK_REGIDS
	.align		4
.L_27:
        /*0040*/ 	.byte	0x04, 0x29
        /*0042*/ 	.short	(.L_29 - .L_28)


	//   ....[0]....
.L_28:
        /*0044*/ 	.word	0xffffffff


	//   ....[1]....
        /*0048*/ 	.word	0xffffffff


	//   ....[2]....
        /*004c*/ 	.word	0xffffffff


	//   ....[3]....
        /*0050*/ 	.word	0xffffffff


	//   ....[4]....
        /*0054*/ 	.word	0xffffffff


	//   ....[5]....
        /*0058*/ 	.word	0xffffffff


	//----- nvinfo : EIATTR_COOP_GROUP_INSTR_OFFSETS
	.align		4
.L_29:
        /*005c*/ 	.byte	0x04, 0x28
        /*005e*/ 	.short	(.L_31 - .L_30)


	//   ....[0]....
.L_30:
        /*0060*/ 	.word	0x00000060


	//   ....[1]....
        /*0064*/ 	.word	0x00000070


	//   ....[2]....
        /*0068*/ 	.word	0x00000130


	//   ....[3]....
        /*006c*/ 	.word	0x000002b0


	//   ....[4]....
        /*0070*/ 	.word	0x000007d0


	//   ....[5]....
        /*0074*/ 	.word	0x00001210


	//----- nvinfo : EIATTR_REG_RECONFIG
	.align		4
.L_31:
        /*0078*/ 	.byte	0x01, 0x54
	.zero		2


	//----- nvinfo : EIATTR_SYSCALL_OFFSETS
	.align		4
        /*007c*/ 	.byte	0x04, 0x46
        /*007e*/ 	.short	(.L_33 - .L_32)


	//   ....[0]....
.L_32:
        /*0080*/ 	.word	0x000013e0


	//----- nvinfo : EIATTR_MBARRIER_INSTR_OFFSETS
	.align		4
.L_33:
        /*0084*/ 	.byte	0x04, 0x39
        /*0086*/ 	.short	(.L_35 - .L_34)


	//   ....[0]....
.L_34:
        /*0088*/ 	.word	0x00000230
        /*008c*/ 	.word	0x000000ff
        /*0090*/ 	.word	0x00000000
        /*0094*/ 	.short	0x0100
        /*0096*/ 	.byte	0x08
	.zero		1


	//   ....[1]....
        /*0098*/ 	.word	0x00000240
        /*009c*/ 	.word	0x000000ff
        /*00a0*/ 	.word	0x00000018
        /*00a4*/ 	.short	0x0100
        /*00a6*/ 	.byte	0x08
	.zero		1


	//   ....[2]....
        /*00a8*/ 	.word	0x00000250
        /*00ac*/ 	.word	0x000000ff
        /*00b0*/ 	.word	0x00000008
        /*00b4*/ 	.short	0x0100
        /*00b6*/ 	.byte	0x08
	.zero		1


	//   ....[3]....
        /*00b8*/ 	.word	0x00000260
        /*00bc*/ 	.word	0x000000ff
        /*00c0*/ 	.word	0x00000020
        /*00c4*/ 	.short	0x0100
        /*00c6*/ 	.byte	0x08
	.zero		1


	//   ....[4]....
        /*00c8*/ 	.word	0x00000270
        /*00cc*/ 	.word	0x000000ff
        /*00d0*/ 	.word	0x00000010
        /*00d4*/ 	.short	0x0100
        /*00d6*/ 	.byte	0x08
	.zero		1


	//   ....[5]....
        /*00d8*/ 	.word	0x00000280
        /*00dc*/ 	.word	0x000000ff
        /*00e0*/ 	.word	0x00000028
        /*00e4*/ 	.short	0x0100
        /*00e6*/ 	.byte	0x08
	.zero		1


	//   ....[6]....
        /*00e8*/ 	.word	0x000006d0
        /*00ec*/ 	.word	0x000000ff
        /*00f0*/ 	.word	0x00000040
        /*00f4*/ 	.short	0x0100
        /*00f6*/ 	.byte	0x06
	.zero		1


	//   ....[7]....
        /*00f8*/ 	.word	0x00000760
        /*00fc*/ 	.word	0x000000ff
        /*0100*/ 	.word	0x00000048
        /*0104*/ 	.short	0x0100
        /*0106*/ 	.byte	0x06
	.zero		1


	//   ....[8]....
        /*0108*/ 	.word	0x000014b0
        /*010c*/ 	.word	0x00000003
        /*0110*/ 	.word	0x00000000
        /*0114*/ 	.short	0x010a
        /*0116*/ 	.byte	0x3f
	.zero		1


	//   ....[9]....
        /*0118*/ 	.word	0x000014f0
        /*011c*/ 	.word	0x00000003
        /*0120*/ 	.word	0x00000000
        /*0124*/ 	.short	0x010a
        /*0126*/ 	.byte	0x3f
	.zero		1


	//   ....[10]....
        /*0128*/ 	.word	0x00001790
        /*012c*/ 	.word	0x00000005
        /*0130*/ 	.word	0x00000000
        /*0134*/ 	.short	0x010a
        /*0136*/ 	.byte	0x3f
	.zero		1


	//   ....[11]....
        /*0138*/ 	.word	0x000017d0
        /*013c*/ 	.word	0x00000005
        /*0140*/ 	.word	0x00000000
        /*0144*/ 	.short	0x010a
        /*0146*/ 	.byte	0x3f
	.zero		1


	//   ....[12]....
        /*0148*/ 	.word	0x00001910
        /*014c*/ 	.word	0x00000005
        /*0150*/ 	.word	0x00000000
        /*0154*/ 	.short	0x0101
        /*0156*/ 	.byte	0x3f
	.zero		1


	//   ....[13]....
        /*0158*/ 	.word	0x00001b30
        /*015c*/ 	.word	0x00000003
        /*0160*/ 	.word	0x00000000
        /*0164*/ 	.short	0x0101
        /*0166*/ 	.byte	0x3f
	.zero		1


	//   ....[14]....
        /*0168*/ 	.word	0x00009260
        /*016c*/ 	.word	0x0000000e
        /*0170*/ 	.word	0x00000018
        /*0174*/ 	.short	0x010a
        /*0176*/ 	.byte	0x3f
	.zero		1


	//   ....[15]....
        /*0178*/ 	.word	0x000095e0
        /*017c*/ 	.word	0x00000006
        /*0180*/ 	.word	0x00000048
        /*0184*/ 	.short	0x0101
        /*0186*/ 	.byte	0x3f
	.zero		1


	//   ....[16]....
        /*0188*/ 	.word	0x00009d10
        /*018c*/ 	.word	0x00000007
        /*0190*/ 	.word	0x00000000
        /*0194*/ 	.short	0x010a
        /*0196*/ 	.byte	0x3f
	.zero		1


	//   ....[17]....
        /*0198*/ 	.word	0x00009d90
        /*019c*/ 	.word	0x00000009
        /*01a0*/ 	.word	0x00000000
        /*01a4*/ 	.short	0x010a
        /*01a6*/ 	.byte	0x3f
	.zero		1


	//   ....[18]....
        /*01a8*/ 	.word	0x00009e20
        /*01ac*/ 	.word	0x00000003
        /*01b0*/ 	.word	0x00000000
        /*01b4*/ 	.short	0x010a
        /*01b6*/ 	.byte	0x3f
	.zero		1


	//   ....[19]....
        /*01b8*/ 	.word	0x00009e80
        /*01bc*/ 	.word	0x00000003
        /*01c0*/ 	.word	0x00000000
        /*01c4*/ 	.short	0x010a
        /*01c6*/ 	.byte	0x3f
	.zero		1


	//   ....[20]....
        /*01c8*/ 	.word	0x00009ed0
        /*01cc*/ 	.word	0x00000005
        /*01d0*/ 	.word	0x00000000
        /*01d4*/ 	.short	0x010a
        /*01d6*/ 	.byte	0x3f
	.zero		1


	//   ....[21]....
        /*01d8*/ 	.word	0x00009fa0
        /*01dc*/ 	.word	0x0000000e
        /*01e0*/ 	.word	0x00000018
        /*01e4*/ 	.short	0x010a
        /*01e6*/ 	.byte	0x3f
	.zero		1


	//   ....[22]....
        /*01e8*/ 	.word	0x0000a070
        /*01ec*/ 	.word	0x00000007
        /*01f0*/ 	.word	0x00000000
        /*01f4*/ 	.short	0x010a
        /*01f6*/ 	.byte	0x3f
	.zero		1


	//   ....[23]....
        /*01f8*/ 	.word	0x0000a0c0
        /*01fc*/ 	.word	0x00000009
        /*0200*/ 	.word	0x00000000
        /*0204*/ 	.short	0x010a
        /*0206*/ 	.byte	0x3f
	.zero		1


	//----- nvinfo : EIATTR_NUM_MBARRIERS
	.align		4
.L_35:
        /*0208*/ 	.byte	0x03, 0x38
        /*020a*/ 	.short	0x0008


	//----- nvinfo : EIATTR_EXIT_INSTR_OFFSETS
	.align		4
        /*020c*/ 	.byte	0x04, 0x1c
        /*020e*/ 	.short	(.L_37 - .L_36)


	//   ....[0]....
.L_36:
        /*0210*/ 	.word	0x00000930


	//   ....[1]....
        /*0214*/ 	.word	0x00001150


	//   ....[2]....
        /*0218*/ 	.word	0x00008880


	//   ....[3]....
        /*021c*/ 	.word	0x00008de0


	//   ....[4]....
        /*0220*/ 	.word	0x00009e70


	//----- nvinfo : EIATTR_MAX_THREADS
	.align		4
.L_37:
        /*0224*/ 	.byte	0x04, 0x05
        /*0226*/ 	.short	(.L_39 - .L_38)
.L_38:
        /*0228*/ 	.word	0x00000180
        /*022c*/ 	.word	0x00000001
        /*0230*/ 	.word	0x00000001


	//----- nvinfo : EIATTR_CRS_STACK_SIZE
	.align		4
.L_39:
        /*0234*/ 	.byte	0x04, 0x1e
        /*0236*/ 	.short	(.L_41 - .L_40)
.L_40:
        /*0238*/ 	.word	0x00000000


	//----- nvinfo : EIATTR_CBANK_PARAM_SIZE
	.align		4
.L_41:
        /*023c*/ 	.byte	0x03, 0x19
        /*023e*/ 	.short	0x0470


	//----- nvinfo : EIATTR_PARAM_CBANK
	.align		4
        /*0240*/ 	.byte	0x04, 0x0a
        /*0242*/ 	.short	(.L_43 - .L_42)
	.align		4
.L_42:
        /*0244*/ 	.word	index@(.nv.constant0._ZN7cutlass13device_kernelINS_4gemm6kernel13GemmUniversalIN4cute5tupleIJiiiiEEENS1_10collective13CollectiveMmaINS1_34MainloopSm90TmaGmmaWarpSpecializedILi3ENS5_IJNS4_1CILi2EEESB_NSA_ILi1EEEEEENS1_35KernelTmaWarpSpecializedCooperativeEEENS5_IJNSA_ILi256EEENSA_ILi128EEENSA_ILi32EEEEEEaNS5_IJlSC_lEEEaSK_NS4_8TiledMMAINS4_8MMA_AtomIJNS4_4SM904GMMA27MMA_64x128x32_S32S8S8_SS_TNEEEENS4_6LayoutINS5_IJSB_SC_SC_EEENS5_IJSC_NSA_ILi0EEEST_EEEEENS5_IJNS4_10UnderscoreESW_SW_EEEEENS4_23SM90_TMA_LOAD_MULTICASTENS4_14ComposedLayoutINS4_7SwizzleILi1ELi4ELi3EEENS4_18smem_ptr_flag_bitsILi8EEENSR_INS5_IJNSA_ILi8EEESI_EEENS5_IJSI_SC_EEEEEEEvNS4_8identityESZ_S19_vS1A_EENS_8epilogue10collective6detail29Sm90TmaWarpSpecializedAdapterINS1D_15DefaultEpilogueIaSK_SK_NS1C_6thread17LinearCombinationIaLi1EiiLNS1H_9ScaleType4KindE0ELNS_15FloatRoundStyleE2EaEENS1_15EpilogueDefaultEEEEEvvEEEEvNT_6ParamsE)
        /*0248*/ 	.short	0x0210
        /*024a*/ 	.short	0x0470


	//----- nvinfo : EIATTR_SW_WAR
	.align		4
.L_43:
        /*024c*/ 	.byte	0x04, 0x36
        /*024e*/ 	.short	(.L_45 - .L_44)
.L_44:
        /*0250*/ 	.word	0x00000008
.L_45:


//--------------------- .nv.callgraph             --------------------------
	.section	.nv.callgraph,"",@"SHT_CUDA_CALLGRAPH"
	.align	4
	.sectionentsize	8
	.align		4
        /*0000*/ 	.word	0x00000000
	.align		4
        /*0004*/ 	.word	0xffffffff
	.align		4
        /*0008*/ 	.word	index@(_ZN7cutlass13device_kernelINS_4gemm6kernel13GemmUniversalIN4cute5tupleIJiiiiEEENS1_10collective13CollectiveMmaINS1_34MainloopSm90TmaGmmaWarpSpecializedILi3ENS5_IJNS4_1CILi2EEESB_NSA_ILi1EEEEEENS1_35KernelTmaWarpSpecializedCooperativeEEENS5_IJNSA_ILi256EEENSA_ILi128EEENSA_ILi32EEEEEEaNS5_IJlSC_lEEEaSK_NS4_8TiledMMAINS4_8MMA_AtomIJNS4_4SM904GMMA27MMA_64x128x32_S32S8S8_SS_TNEEEENS4_6LayoutINS5_IJSB_SC_SC_EEENS5_IJSC_NSA_ILi0EEEST_EEEEENS5_IJNS4_10UnderscoreESW_SW_EEEEENS4_23SM90_TMA_LOAD_MULTICASTENS4_14ComposedLayoutINS4_7SwizzleILi1ELi4ELi3EEENS4_18smem_ptr_flag_bitsILi8EEENSR_INS5_IJNSA_ILi8EEESI_EEENS5_IJSI_SC_EEEEEEEvNS4_8identityESZ_S19_vS1A_EENS_8epilogue10collective6detail29Sm90TmaWarpSpecializedAdapterINS1D_15DefaultEpilogueIaSK_SK_NS1C_6thread17LinearCombinationIaLi1EiiLNS1H_9ScaleType4KindE0ELNS_15FloatRoundStyleE2EaEENS1_15EpilogueDefaultEEEEEvvEEEEvNT_6ParamsE)
	.align		4
        /*000c*/ 	.word	index@(__assertfail)
	.align		4
        /*0010*/ 	.word	0x00000000
	.align		4
        /*0014*/ 	.word	0xfffffffe
	.align		4
        /*0018*/ 	.word	0x00000000
	.align		4
        /*001c*/ 	.word	0xfffffffd
	.align		4
        /*0020*/ 	.word	0x00000000
	.align		4
        /*0024*/ 	.word	0xfffffffc


//--------------------- .nv.constant4             --------------------------
	.section	.nv.constant4,"a",@progbits
	.align	8
	.align		8
.nv.constant4:
        /*0000*/ 	.dword	__assertfail
	.align		8
        /*0008*/ 	.dword	__unnamed_1
	.align		8
        /*0010*/ 	.dword	_ZN39_INTERNAL_b76455b5_4_k_cu_76247eb6_71074cuda3std3__45__cpo5beginE
	.align		8
        /*0018*/ 	.dword	_ZN39_INTERNAL_b76455b5_4_k_cu_76247eb6_71074cuda3std3__45__cpo3endE
	.align		8
        /*0020*/ 	.dword	_ZN39_INTERNAL_b76455b5_4_k_cu_76247eb6_71074cuda3std3__45__cpo6cbeginE
	.align		8
        /*0028*/ 	.dword	_ZN39_INTERNAL_b76455b5_4_k_cu_76247eb6_71074cuda3std3__45__cpo4cendE
	.align		8
        /*0030*/ 	.dword	_ZN39_INTERNAL_b76455b5_4_k_cu_76247eb6_71074cuda3std3__441_GLOBAL__N__b76455b5_4_k_cu_76247eb6_71076ignoreE
	.align		8
        /*0038*/ 	.dword	_ZN39_INTERNAL_b76455b5_4_k_cu_76247eb6_71074cuda3std3__419piecewise_constructE
	.align		8
        /*0040*/ 	.dword	_ZN39_INTERNAL_b76455b5_4_k_cu_76247eb6_71074cuda3std3__48in_placeE
	.align		8
        /*0048*/ 	.dword	_ZN39_INTERNAL_b76455b5_4_k_cu_76247eb6_71074cuda3std6ranges3__45__cpo4swapE
	.align		8
        /*0050*/ 	.dword	_ZN39_INTERNAL_b76455b5_4_k_cu_76247eb6_71074cuda3std6ranges3__45__cpo9iter_moveE
	.align		8
        /*0058*/ 	.dword	_ZN39_INTERNAL_b76455b5_4_k_cu_76247eb6_71074cute7productE
	.align		8
        /*0060*/ 	.dword	_ZN39_INTERNAL_b76455b5_4_k_cu_76247eb6_71074cute1_E
	.align		8
        /*0068*/ 	.dword	$str$22
	.align		8
        /*0070*/ 	.dword	$str$23


//--------------------- .text._ZN7cutlass13device_kernelINS_4gemm6kernel13GemmUniversalIN4cute5tupleIJiiiiEEENS1_10collective13CollectiveMmaINS1_34MainloopSm90TmaGmmaWarpSpecializedILi3ENS5_IJNS4_1CILi2EEESB_NSA_ILi1EEEEEENS1_35KernelTmaWarpSpecializedCooperativeEEENS5_IJNSA_ILi256EEENSA_ILi128EEENSA_ILi32EEEEEEaNS5_IJlSC_lEEEaSK_NS4_8TiledMMAINS4_8MMA_AtomIJNS4_4SM904GMMA27MMA_64x128x32_S32S8S8_SS_TNEEEENS4_6LayoutINS5_IJSB_SC_SC_EEENS5_IJSC_NSA_ILi0EEEST_EEEEENS5_IJNS4_10UnderscoreESW_SW_EEEEENS4_23SM90_TMA_LOAD_MULTICASTENS4_14ComposedLayoutINS4_7SwizzleILi1ELi4ELi3EEENS4_18smem_ptr_flag_bitsILi8EEENSR_INS5_IJNSA_ILi8EEESI_EEENS5_IJSI_SC_EEEEEEEvNS4_8identityESZ_S19_vS1A_EENS_8epilogue10collective6detail29Sm90TmaWarpSpecializedAdapterINS1D_15DefaultEpilogueIaSK_SK_NS1C_6thread17LinearCombinationIaLi1EiiLNS1H_9ScaleType4KindE0ELNS_15FloatRoundStyleE2EaEENS1_15EpilogueDefaultEEEEEvvEEEEvNT_6ParamsE --------------------------
	.section	.text._ZN7cutlass13device_kernelINS_4gemm6kernel13GemmUniversalIN4cute5tupleIJiiiiEEENS1_10collective13CollectiveMmaINS1_34MainloopSm90TmaGmmaWarpSpecializedILi3ENS5_IJNS4_1CILi2EEESB_NSA_ILi1EEEEEENS1_35KernelTmaWarpSpecializedCooperativeEEENS5_IJNSA_ILi256EEENSA_ILi128EEENSA_ILi32EEEEEEaNS5_IJlSC_lEEEaSK_NS4_8TiledMMAINS4_8MMA_AtomIJNS4_4SM904GMMA27MMA_64x128x32_S32S8S8_SS_TNEEEENS4_6LayoutINS5_IJSB_SC_SC_EEENS5_IJSC_NSA_ILi0EEEST_EEEEENS5_IJNS4_10UnderscoreESW_SW_EEEEENS4_23SM90_TMA_LOAD_MULTICASTENS4_14ComposedLayoutINS4_7SwizzleILi1ELi4ELi3EEENS4_18smem_ptr_flag_bitsILi8EEENSR_INS5_IJNSA_ILi8EEESI_EEENS5_IJSI_SC_EEEEEEEvNS4_8identityESZ_S19_vS1A_EENS_8epilogue10collective6detail29Sm90TmaWarpSpecializedAdapterINS1D_15DefaultEpilogueIaSK_SK_NS1C_6thread17LinearCombinationIaLi1EiiLNS1H_9ScaleType4KindE0ELNS_15FloatRoundStyleE2EaEENS1_15EpilogueDefaultEEEEEvvEEEEvNT_6ParamsE,"ax",@progbits
	.align	128
.text._ZN7cutlass13device_kernelINS_4gemm6kernel13GemmUniversalIN4cute5tupleIJiiiiEEENS1_10collective13CollectiveMmaINS1_34MainloopSm90TmaGmmaWarpSpecializedILi3ENS5_IJNS4_1CILi2EEESB_NSA_ILi1EEEEEENS1_35KernelTmaWarpSpecializedCooperativeEEENS5_IJNSA_ILi256EEENSA_ILi128EEENSA_ILi32EEEEEEaNS5_IJlSC_lEEEaSK_NS4_8TiledMMAINS4_8MMA_AtomIJNS4_4SM904GMMA27MMA_64x128x32_S32S8S8_SS_TNEEEENS4_6LayoutINS5_IJSB_SC_SC_EEENS5_IJSC_NSA_ILi0EEEST_EEEEENS5_IJNS4_10UnderscoreESW_SW_EEEEENS4_23SM90_TMA_LOAD_MULTICASTENS4_14ComposedLayoutINS4_7SwizzleILi1ELi4ELi3EEENS4_18smem_ptr_flag_bitsILi8EEENSR_INS5_IJNSA_ILi8EEESI_EEENS5_IJSI_SC_EEEEEEEvNS4_8identityESZ_S19_vS1A_EENS_8epilogue10collective6detail29Sm90TmaWarpSpecializedAdapterINS1D_15DefaultEpilogueIaSK_SK_NS1C_6thread17LinearCombinationIaLi1EiiLNS1H_9ScaleType4KindE0ELNS_15FloatRoundStyleE2EaEENS1_15EpilogueDefaultEEEEEvvEEEEvNT_6ParamsE:
        .type           _ZN7cutlass13device_kernelINS_4gemm6kernel13GemmUniversalIN4cute5tupleIJiiiiEEENS1_10collective13CollectiveMmaINS1_34MainloopSm90TmaGmmaWarpSpecializedILi3ENS5_IJNS4_1CILi2EEESB_NSA_ILi1EEEEEENS1_35KernelTmaWarpSpecializedCooperativeEEENS5_IJNSA_ILi256EEENSA_ILi128EEENSA_ILi32EEEEEEaNS5_IJlSC_lEEEaSK_NS4_8TiledMMAINS4_8MMA_AtomIJNS4_4SM904GMMA27MMA_64x128x32_S32S8S8_SS_TNEEEENS4_6LayoutINS5_IJSB_SC_SC_EEENS5_IJSC_NSA_ILi0EEEST_EEEEENS5_IJNS4_10UnderscoreESW_SW_EEEEENS4_23SM90_TMA_LOAD_MULTICASTENS4_14ComposedLayoutINS4_7SwizzleILi1ELi4ELi3EEENS4_18smem_ptr_flag_bitsILi8EEENSR_INS5_IJNSA_ILi8EEESI_EEENS5_IJSI_SC_EEEEEEEvNS4_8identityESZ_S19_vS1A_EENS_8epilogue10collective6detail29Sm90TmaWarpSpecializedAdapterINS1D_15DefaultEpilogueIaSK_SK_NS1C_6thread17LinearCombinationIaLi1EiiLNS1H_9ScaleType4KindE0ELNS_15FloatRoundStyleE2EaEENS1_15EpilogueDefaultEEEEEvvEEEEvNT_6ParamsE,@function
        .size           _ZN7cutlass13device_kernelINS_4gemm6kernel13GemmUniversalIN4cute5tupleIJiiiiEEENS1_10collective13CollectiveMmaINS1_34MainloopSm90TmaGmmaWarpSpecializedILi3ENS5_IJNS4_1CILi2EEESB_NSA_ILi1EEEEEENS1_35KernelTmaWarpSpecializedCooperativeEEENS5_IJNSA_ILi256EEENSA_ILi128EEENSA_ILi32EEEEEEaNS5_IJlSC_lEEEaSK_NS4_8TiledMMAINS4_8MMA_AtomIJNS4_4SM904GMMA27MMA_64x128x32_S32S8S8_SS_TNEEEENS4_6LayoutINS5_IJSB_SC_SC_EEENS5_IJSC_NSA_ILi0EEEST_EEEEENS5_IJNS4_10UnderscoreESW_SW_EEEEENS4_23SM90_TMA_LOAD_MULTICASTENS4_14ComposedLayoutINS4_7SwizzleILi1ELi4ELi3EEENS4_18smem_ptr_flag_bitsILi8EEENSR_INS5_IJNSA_ILi8EEESI_EEENS5_IJSI_SC_EEEEEEEvNS4_8identityESZ_S19_vS1A_EENS_8epilogue10collective6detail29Sm90TmaWarpSpecializedAdapterINS1D_15DefaultEpilogueIaSK_SK_NS1C_6thread17LinearCombinationIaLi1EiiLNS1H_9ScaleType4KindE0ELNS_15FloatRoundStyleE2EaEENS1_15EpilogueDefaultEEEEEvvEEEEvNT_6ParamsE,(.L_x_329 - _ZN7cutlass13device_kernelINS_4gemm6kernel13GemmUniversalIN4cute5tupleIJiiiiEEENS1_10collective13CollectiveMmaINS1_34MainloopSm90TmaGmmaWarpSpecializedILi3ENS5_IJNS4_1CILi2EEESB_NSA_ILi1EEEEEENS1_35KernelTmaWarpSpecializedCooperativeEEENS5_IJNSA_ILi256EEENSA_ILi128EEENSA_ILi32EEEEEEaNS5_IJlSC_lEEEaSK_NS4_8TiledMMAINS4_8MMA_AtomIJNS4_4SM904GMMA27MMA_64x128x32_S32S8S8_SS_TNEEEENS4_6LayoutINS5_IJSB_SC_SC_EEENS5_IJSC_NSA_ILi0EEEST_EEEEENS5_IJNS4_10UnderscoreESW_SW_EEEEENS4_23SM90_TMA_LOAD_MULTICASTENS4_14ComposedLayoutINS4_7SwizzleILi1ELi4ELi3EEENS4_18smem_ptr_flag_bitsILi8EEENSR_INS5_IJNSA_ILi8EEESI_EEENS5_IJSI_SC_EEEEEEEvNS4_8identityESZ_S19_vS1A_EENS_8epilogue10collective6detail29Sm90TmaWarpSpecializedAdapterINS1D_15DefaultEpilogueIaSK_SK_NS1C_6thread17LinearCombinationIaLi1EiiLNS1H_9ScaleType4KindE0ELNS_15FloatRoundStyleE2EaEENS1_15EpilogueDefaultEEEEEvvEEEEvNT_6ParamsE)
        .other          _ZN7cutlass13device_kernelINS_4gemm6kernel13GemmUniversalIN4cute5tupleIJiiiiEEENS1_10collective13CollectiveMmaINS1_34MainloopSm90TmaGmmaWarpSpecializedILi3ENS5_IJNS4_1CILi2EEESB_NSA_ILi1EEEEEENS1_35KernelTmaWarpSpecializedCooperativeEEENS5_IJNSA_ILi256EEENSA_ILi128EEENSA_ILi32EEEEEEaNS5_IJlSC_lEEEaSK_NS4_8TiledMMAINS4_8MMA_AtomIJNS4_4SM904GMMA27MMA_64x128x32_S32S8S8_SS_TNEEEENS4_6LayoutINS5_IJSB_SC_SC_EEENS5_IJSC_NSA_ILi0EEEST_EEEEENS5_IJNS4_10UnderscoreESW_SW_EEEEENS4_23SM90_TMA_LOAD_MULTICASTENS4_14ComposedLayoutINS4_7SwizzleILi1ELi4ELi3EEENS4_18smem_ptr_flag_bitsILi8EEENSR_INS5_IJNSA_ILi8EEESI_EEENS5_IJSI_SC_EEEEEEEvNS4_8identityESZ_S19_vS1A_EENS_8epilogue10collective6detail29Sm90TmaWarpSpecializedAdapterINS1D_15DefaultEpilogueIaSK_SK_NS1C_6thread17LinearCombinationIaLi1EiiLNS1H_9ScaleType4KindE0ELNS_15FloatRoundStyleE2EaEENS1_15EpilogueDefaultEEEEEvvEEEEvNT_6ParamsE,@"STO_CUDA_ENTRY STV_DEFAULT"
_ZN7cutlass13device_kernelINS_4gemm6kernel13GemmUniversalIN4cute5tupleIJiiiiEEENS1_10collective13CollectiveMmaINS1_34MainloopSm90TmaGmmaWarpSpecializedILi3ENS5_IJNS4_1CILi2EEESB_NSA_ILi1EEEEEENS1_35KernelTmaWarpSpecializedCooperativeEEENS5_IJNSA_ILi256EEENSA_ILi128EEENSA_ILi32EEEEEEaNS5_IJlSC_lEEEaSK_NS4_8TiledMMAINS4_8MMA_AtomIJNS4_4SM904GMMA27MMA_64x128x32_S32S8S8_SS_TNEEEENS4_6LayoutINS5_IJSB_SC_SC_EEENS5_IJSC_NSA_ILi0EEEST_EEEEENS5_IJNS4_10UnderscoreESW_SW_EEEEENS4_23SM90_TMA_LOAD_MULTICASTENS4_14ComposedLayoutINS4_7SwizzleILi1ELi4ELi3EEENS4_18smem_ptr_flag_bitsILi8EEENSR_INS5_IJNSA_ILi8EEESI_EEENS5_IJSI_SC_EEEEEEEvNS4_8identityESZ_S19_vS1A_EENS_8epilogue10collective6detail29Sm90TmaWarpSpecializedAdapterINS1D_15DefaultEpilogueIaSK_SK_NS1C_6thread17LinearCombinationIaLi1EiiLNS1H_9ScaleType4KindE0ELNS_15FloatRoundStyleE2EaEENS1_15EpilogueDefaultEEEEEvvEEEEvNT_6ParamsE:
[----:B------:R-:W0:Y:S01]  /*0000*/  LDC R1, c[0x0][0x28] ;  /* 0x00000a00ff017b82 */ /* 0x000e220000000800 */
[----:B------:R-:W1:Y:S01]  /*0010*/  S2R R18, SR_TID.X ;  /* 0x0000000000127919 */ /* 0x000e620000002100 */
[----:B------:R-:W-:Y:S01]  /*0020*/  ELECT P0, URZ, PT ;  /* 0x00000000003f782f */ /* 0x000fe20003800000 */
[----:B------:R-:W-:Y:S01]  /*0030*/  BSSY B0, `(.L_x_0) ;  /* 0x000000f000007945 */ /* 0x000fe20003800000 */
[--C-:B-1----:R-:W-:Y:S02]  /*0040*/  SHF.R.U32.HI R0, RZ, 0x5, R18.reuse ;  /* 0x00000005ff007819 */ /* 0x102fe40000011612 */
[----:B------:R-:W-:-:S03]  /*0050*/  SHF.R.U32.HI R3, RZ, 0x7, R18 ;  /* 0x00000007ff037819 */ /* 0x000fc60000011612 */
[----:B------:R-:W1:Y:S04]  /*0060*/  SHFL.IDX PT, R2, R0, RZ, 0x1f ;  /* 0x00001fff00027589 */ /* 0x000e6800000e0000 */
[----:B------:R2:W3:Y:S01]  /*0070*/  SHFL.IDX PT, R5, R3, RZ, 0x1f ;  /* 0x00001fff03057589 */ /* 0x0004e200000e0000 */
[----:B-1----:R-:W-:-:S13]  /*0080*/  ISETP.NE.OR P0, PT, R2, RZ, !P0 ;  /* 0x000000ff0200720c */ /* 0x002fda0004705670 */
[----:B0-23--:R-:W-:Y:S05]  /*0090*/  @P0 BRA `(.L_x_1) ;  /* 0x0000000000200947 */ /* 0x00dfea0003800000 */
[----:B------:R-:W-:Y:S02]  /*00a0*/  ULDC.64 UR4, c[0x0][0x198] ;  /* 0x0000660000047ab9 */ /* 0x000fe40000000a00 */
[----:B------:R-:W-:Y:S02]  /*00b0*/  UIADD3 UR6, UP0, UR4, 0xf0, URZ ;  /* 0x000000f004067890 */ /* 0x000fe4000ff1e03f */
[----:B------:R-:W-:Y:S02]  /*00c0*/  UIADD3 UR4, UP1, UR4, 0x1f0, URZ ;  /* 0x000001f004047890 */ /* 0x000fe4000ff3e03f */
[----:B------:R-:W-:Y:S02]  /*00d0*/  UIADD3.X UR7, URZ, UR5, URZ, UP0, !UPT ;  /* 0x000000053f077290 */ /* 0x000fe400087fe43f */
[----:B------:R-:W-:-:S07]  /*00e0*/  UIADD3.X UR5, URZ, UR5, URZ, UP1, !UPT ;  /* 0x000000053f057290 */ /* 0x000fce0008ffe43f */
[----:B------:R0:W-:Y:S02]  /*00f0*/  UTMACCTL.PF [UR6] ;  /* 0x00000000060079b9 */ /* 0x0001e40008040000 */
[----:B------:R0:W-:Y:S02]  /*0100*/  UTMACCTL.PF [UR4] ;  /* 0x00000000040079b9 */ /* 0x0001e40008040000 */
[----:B0-----:R-:W-:Y:S01]  /*0110*/  NOP ;  /* 0x0000000000007918 */ /* 0x001fe20000000000 */
.L_x_1:
[----:B------:R-:W-:Y:S05]  /*0120*/  BSYNC B0 ;  /* 0x0000000000007941 */ /* 0x000fea0003800000 */
.L_x_0:
[----:B------:R-:W0:Y:S02]  /*0130*/  SHFL.IDX PT, R3, R0, RZ, 0x1f ;  /* 0x00001fff00037589 */ /* 0x000e2400000e0000 */
[----:B0-----:R-:W-:-:S13]  /*0140*/  ISETP.NE.AND P0, PT, R3, RZ, PT ;  /* 0x000000ff0300720c */ /* 0x001fda0003f05270 */
[----:B------:R-:W-:Y:S05]  /*0150*/  @P0 BRA `(.L_x_2) ;  /* 0x0000000000500947 */ /* 0x000fea0003800000 */
[----:B------:R-:W0:Y:S01]  /*0160*/  S2UR UR8, SR_CgaCtaId ;  /* 0x00000000000879c3 */ /* 0x000e220000008800 */
[----:B------:R-:W-:Y:S01]  /*0170*/  UMOV UR4, 0x400 ;  /* 0x0000040000047882 */ /* 0x000fe20000000000 */
[----:B------:R-:W-:Y:S01]  /*0180*/  UMOV UR5, 0x1 ;  /* 0x0000000100057882 */ /* 0x000fe20000000000 */
[----:B------:R-:W-:Y:S01]  /*0190*/  UMOV UR6, 0x6 ;  /* 0x0000000600067882 */ /* 0x000fe20000000000 */
[----:B------:R-:W-:Y:S01]  /*01a0*/  ELECT P0, URZ, PT ;  /* 0x00000000003f782f */ /* 0x000fe20003800000 */
[----:B------:R-:W-:-:S04]  /*01b0*/  UIADD3 UR6, -UR6, 0x100000, URZ ;  /* 0x0010000006067890 */ /* 0x000fc8000fffe13f */
[----:B------:R-:W-:Y:S02]  /*01c0*/  USHF.L.U32 UR7, UR6, 0xb, URZ ;  /* 0x0000000b06077899 */ /* 0x000fe4000800063f */
[----:B------:R-:W-:Y:S02]  /*01d0*/  USHF.L.U32 UR6, UR6, 0x1, URZ ;  /* 0x0000000106067899 */ /* 0x000fe4000800063f */
[----:B0-----:R-:W-:Y:S02]  /*01e0*/  ULEA UR8, UR8, UR4, 0x18 ;  /* 0x0000000408087291 */ /* 0x001fe4000f8ec03f */
[----:B------:R-:W-:-:S04]  /*01f0*/  UIADD3 UR4, -UR5, 0x100000, URZ ;  /* 0x0010000005047890 */ /* 0x000fc8000fffe13f */
[----:B------:R-:W-:Y:S02]  /*0200*/  USHF.L.U32 UR5, UR4, 0xb, URZ ;  /* 0x0000000b04057899 */ /* 0x000fe4000800063f */
[----:B------:R-:W-:Y:S01]  /*0210*/  USHF.L.U32 UR4, UR4, 0x1, URZ ;  /* 0x0000000104047899 */ /* 0x000fe2000800063f */
[----:B------:R-:W0:Y:S11]  /*0220*/  FENCE.VIEW.ASYNC.S ;  /* 0x00000000000073c6 */ /* 0x000e360000000000 */
[----:B0-----:R0:W1:Y:S01]  /*0230*/  SYNCS.EXCH.64 URZ, [UR8], UR4 ;  /* 0x00000004083f75b2 */ /* 0x0010620008000100 */
[----:B------:R0:W2:Y:S01]  /*0240*/  SYNCS.EXCH.64 URZ, [UR8+0x18], UR6 ;  /* 0x00001806083f75b2 */ /* 0x0000a20008000100 */
[----:B------:R0:W3:Y:S01]  /*0250*/  SYNCS.EXCH.64 URZ, [UR8+0x8], UR4 ;  /* 0x00000804083f75b2 */ /* 0x0000e20008000100 */
[----:B------:R0:W4:Y:S01]  /*0260*/  SYNCS.EXCH.64 URZ, [UR8+0x20], UR6 ;  /* 0x00002006083f75b2 */ /* 0x0001220008000100 */
[----:B------:R0:W0:Y:S01]  /*0270*/  SYNCS.EXCH.64 URZ, [UR8+0x10], UR4 ;  /* 0x00001004083f75b2 */ /* 0x0000220008000100 */
[----:B------:R0:W0:Y:S01]  /*0280*/  SYNCS.EXCH.64 URZ, [UR8+0x28], UR6 ;  /* 0x00002806083f75b2 */ /* 0x0000220008000100 */
[----:B------:R-:W-:Y:S01]  /*0290*/  NOP ;  /* 0x0000000000007918 */ /* 0x000fe20000000000 */
.L_x_2:
[----:B------:R-:W-:Y:S01]  /*02a0*/  SHF.R.S32.HI R7, RZ, 0x1f, R18 ;  /* 0x0000001fff077819 */ /* 0x000fe20000011412 */
[----:B------:R-:W5:Y:S01]  /*02b0*/  SHFL.IDX PT, R0, R0, RZ, 0x1f ;  /* 0x00001fff00007589 */ /* 0x000f6200000e0000 */
[----:B0-----:R-:W0:Y:S01]  /*02c0*/  S2UR UR8, SR_CTAID.X ;  /* 0x00000000000879c3 */ /* 0x001e220000002500 */
[----:B------:R-:W-:Y:S02]  /*02d0*/  ELECT P0, URZ, PT ;  /* 0x00000000003f782f */ /* 0x000fe40003800000 */
[----:B------:R-:W-:Y:S01]  /*02e0*/  LEA.HI R7, R7, R18, RZ, 0x7 ;  /* 0x0000001207077211 */ /* 0x000fe200078f38ff */
[----:B------:R-:W1:Y:S01]  /*02f0*/  S2R R4, SR_CTAID.Y ;  /* 0x0000000000047919 */ /* 0x000e620000002600 */
[----:B------:R-:W-:Y:S01]  /*0300*/  SHF.R.S32.HI R8, RZ, 0x1f, R3 ;  /* 0x0000001fff087819 */ /* 0x000fe20000011403 */
[----:B------:R-:W-:Y:S01]  /*0310*/  ULDC UR4, c[0x0][0x150] ;  /* 0x0000540000047ab9 */ /* 0x000fe20000000800 */
[----:B------:R-:W-:Y:S01]  /*0320*/  LOP3.LUT R7, R7, 0xffffff80, RZ, 0xc0, !PT ;  /* 0xffffff8007077812 */ /* 0x000fe200078ec0ff */
[----:B------:R-:W-:Y:S01]  /*0330*/  NOP ;  /* 0x0000000000007918 */ /* 0x000fe20000000000 */
[----:B------:R-:W-:Y:S01]  /*0340*/  LEA.HI R8, R8, R3, RZ, 0x2 ;  /* 0x0000000308087211 */ /* 0x000fe200078f10ff */
[----:B------:R-:W2:Y:S01]  /*0350*/  LDC R10, c[0x0][0x144] ;  /* 0x00005100ff0a7b82 */ /* 0x000ea20000000800 */
[----:B------:R-:W-:Y:S01]  /*0360*/  NOP ;  /* 0x0000000000007918 */ /* 0x000fe20000000000 */
[----:B------:R-:W-:Y:S01]  /*0370*/  IMAD.IADD R6, R18, 0x1, -R7 ;  /* 0x0000000112067824 */ /* 0x000fe200078e0a07 */
[----:B------:R-:W-:Y:S01]  /*0380*/  LOP3.LUT R8, R8, 0x3ffffffc, RZ, 0xc0, !PT ;  /* 0x3ffffffc08087812 */ /* 0x000fe200078ec0ff */
[----:B------:R-:W-:Y:S01]  /*0390*/  IMAD.MOV.U32 R23, RZ, RZ, 0x1 ;  /* 0x00000001ff177424 */ /* 0x000fe200078e00ff */
[----:B------:R-:W-:-:S02]  /*03a0*/  ISETP.NE.AND P3, PT, R5, RZ, PT ;  /* 0x000000ff0500720c */ /* 0x000fc40003f65270 */
[----:B------:R-:W-:Y:S01]  /*03b0*/  SHF.R.S32.HI R7, RZ, 0x1f, R6 ;  /* 0x0000001fff077819 */ /* 0x000fe20000011406 */
[----:B------:R-:W-:Y:S01]  /*03c0*/  IMAD.IADD R8, R3, 0x1, -R8 ;  /* 0x0000000103087824 */ /* 0x000fe200078e0a08 */
[----:B------:R-:W3:Y:S02]  /*03d0*/  LDC R13, c[0x0][0x140] ;  /* 0x00005000ff0d7b82 */ /* 0x000ee40000000800 */
[----:B------:R-:W-:Y:S02]  /*03e0*/  LEA.HI R7, R7, R6, RZ, 0x3 ;  /* 0x0000000607077211 */ /* 0x000fe400078f18ff */
[----:B-----5:R-:W-:Y:S02]  /*03f0*/  ISETP.NE.OR P0, PT, R0, RZ, !P0 ;  /* 0x000000ff0000720c */ /* 0x020fe40004705670 */
[--C-:B------:R-:W-:Y:S02]  /*0400*/  SHF.R.S32.HI R0, RZ, 0x3, R7.reuse ;  /* 0x00000003ff007819 */ /* 0x100fe40000011407 */
[----:B------:R-:W-:-:S02]  /*0410*/  SHF.R.S32.HI R7, RZ, 0x1f, R7 ;  /* 0x0000001fff077819 */ /* 0x000fc40000011407 */
[----:B0-----:R-:W-:Y:S02]  /*0420*/  I2FP.F32.U32 R9, UR8 ;  /* 0x0000000800097c45 */ /* 0x001fe40008201000 */
[----:B------:R-:W-:-:S03]  /*0430*/  LEA.HI R7, R7, R0, RZ, 0x2 ;  /* 0x0000000007077211 */ /* 0x000fc600078f10ff */
[----:B------:R-:W-:Y:S01]  /*0440*/  FMUL R9, R9, UR4 ;  /* 0x0000000409097c20 */ /* 0x000fe20008400000 */
[----:B------:R-:W-:Y:S01]  /*0450*/  LOP3.LUT R7, R7, 0xfffffffc, RZ, 0xc0, !PT ;  /* 0xfffffffc07077812 */ /* 0x000fe200078ec0ff */
[----:B------:R-:W-:Y:S01]  /*0460*/  VOTEU.ALL UP0, P0 ;  /* 0x00000000003f7886 */ /* 0x000fe20000000000 */
[----:B-1----:R-:W-:Y:S01]  /*0470*/  I2FP.F32.U32 R3, R4 ;  /* 0x0000000400037245 */ /* 0x002fe20000201000 */
[----:B------:R-:W-:Y:S01]  /*0480*/  ULDC UR4, c[0x0][0x154] ;  /* 0x0000550000047ab9 */ /* 0x000fe20000000800 */
[----:B------:R-:W-:Y:S01]  /*0490*/  VOTEU.ALL UP1, P0 ;  /* 0x00000000003f7886 */ /* 0x000fe20000020000 */
[----:B------:R-:W0:Y:S01]  /*04a0*/  F2I.U32.TRUNC.NTZ R9, R9 ;  /* 0x0000000900097305 */ /* 0x000e22000020f000 */
[----:B------:R-:W-:Y:S01]  /*04b0*/  IMAD.IADD R7, R0, 0x1, -R7 ;  /* 0x0000000100077824 */ /* 0x000fe200078e0a07 */
[----:B------:R-:W1:Y:S01]  /*04c0*/  @!UP0 S2UR UR7, SR_CgaCtaId ;  /* 0x00000000000789c3 */ /* 0x000e620000008800 */
[----:B------:R-:W-:Y:S01]  /*04d0*/  FMUL R12, R3, UR4 ;  /* 0x00000004030c7c20 */ /* 0x000fe20008400000 */
[----:B------:R-:W-:Y:S01]  /*04e0*/  UMOV UR4, 0x20 ;  /* 0x0000002000047882 */ /* 0x000fe20000000000 */
[----:B------:R-:W-:Y:S01]  /*04f0*/  IMAD R8, R8, 0x4, R7 ;  /* 0x0000000408087824 */ /* 0x000fe200078e0207 */
[----:B------:R-:W-:Y:S01]  /*0500*/  @!UP0 UMOV UR6, 0x400 ;  /* 0x0000040000068882 */ /* 0x000fe20000000000 */
[----:B------:R-:W-:-:S04]  /*0510*/  @!UP0 UIADD3 UR4, -UR4, 0x100000, URZ ;  /* 0x0010000004048890 */ /* 0x000fc8000fffe13f */
[----:B------:R-:W-:Y:S02]  /*0520*/  @!UP0 USHF.L.U32 UR5, UR4, 0xb, URZ ;  /* 0x0000000b04058899 */ /* 0x000fe4000800063f */
[----:B------:R-:W-:Y:S01]  /*0530*/  @!UP0 USHF.L.U32 UR4, UR4, 0x1, URZ ;  /* 0x0000000104048899 */ /* 0x000fe2000800063f */
[----:B---3--:R-:W-:Y:S01]  /*0540*/  ISETP.EQ.U32.AND P2, PT, R13, 0x1, PT ;  /* 0x000000010d00780c */ /* 0x008fe20003f42070 */
[----:B------:R-:W3:Y:S01]  /*0550*/  F2I.U32.TRUNC.NTZ R12, R12 ;  /* 0x0000000c000c7305 */ /* 0x000ee2000020f000 */
[----:B------:R-:W-:Y:S01]  /*0560*/  LEA.HI R0, R8, R8, RZ, 0x1 ;  /* 0x0000000808007211 */ /* 0x000fe200078f08ff */
[----:B------:R-:W5:Y:S03]  /*0570*/  LDC R7, c[0x0][0x148] ;  /* 0x00005200ff077b82 */ /* 0x000f660000000800 */
[----:B------:R-:W-:Y:S01]  /*0580*/  LOP3.LUT R11, R0, 0xfffffffe, RZ, 0xc0, !PT ;  /* 0xfffffffe000b7812 */ /* 0x000fe200078ec0ff */
[----:B0-----:R-:W-:Y:S01]  /*0590*/  IMAD.MOV R15, RZ, RZ, -R9 ;  /* 0x000000ffff0f7224 */ /* 0x001fe200078e0a09 */
[----:B------:R-:W-:-:S03]  /*05a0*/  SHF.R.S32.HI R9, RZ, 0x1f, R2 ;  /* 0x0000001fff097819 */ /* 0x000fc60000011402 */
[----:B--2---:R-:W-:Y:S01]  /*05b0*/  IMAD R3, R10, R15, UR8 ;  /* 0x000000080a037e24 */ /* 0x004fe2000f8e020f */
[----:B------:R-:W-:Y:S01]  /*05c0*/  LEA.HI R9, R9, R2, RZ, 0x2 ;  /* 0x0000000209097211 */ /* 0x000fe200078f10ff */
[C---:B------:R-:W-:Y:S02]  /*05d0*/  IMAD.IADD R0, R8.reuse, 0x1, -R11 ;  /* 0x0000000108007824 */ /* 0x040fe400078e0a0b */
[----:B------:R-:W-:Y:S01]  /*05e0*/  IMAD.SHL.U32 R11, R8, 0x4, RZ ;  /* 0x00000004080b7824 */ /* 0x000fe200078e00ff */
[----:B------:R-:W-:Y:S01]  /*05f0*/  LOP3.LUT R9, R9, 0xfffffffc, RZ, 0xc0, !PT ;  /* 0xfffffffc09097812 */ /* 0x000fe200078ec0ff */
[----:B---3--:R-:W-:Y:S01]  /*0600*/  IMAD.MOV R21, RZ, RZ, -R12 ;  /* 0x000000ffff157224 */ /* 0x008fe200078e0a0c */
[----:B------:R-:W-:Y:S01]  /*0610*/  ISETP.NE.AND P4, PT, R0, R3, PT ;  /* 0x000000030000720c */ /* 0x000fe20003f85270 */
[----:B-1----:R-:W-:Y:S01]  /*0620*/  @!UP0 ULEA UR6, UR7, UR6, 0x18 ;  /* 0x0000000607068291 */ /* 0x002fe2000f8ec03f */
[----:B------:R-:W-:Y:S01]  /*0630*/  LOP3.LUT R152, R8, 0xc, R11, 0x78, !PT ;  /* 0x0000000c08987812 */ /* 0x000fe200078e780b */
[----:B------:R-:W-:Y:S01]  /*0640*/  IMAD.IADD R0, R2, 0x1, -R9 ;  /* 0x0000000102007824 */ /* 0x000fe200078e0a09 */
[----:B------:R-:W-:Y:S01]  /*0650*/  VOTEU.ALL UP0, P0 ;  /* 0x00000000003f7886 */ /* 0x000fe20000000000 */
[----:B------:R-:W-:Y:S01]  /*0660*/  LOP3.LUT P0, RZ, R6, 0x7, RZ, 0xc0, !PT ;  /* 0x0000000706ff7812 */ /* 0x000fe2000780c0ff */
[----:B------:R-:W-:-:S02]  /*0670*/  VIADD R6, R5, 0xffffffff ;  /* 0xffffffff05067836 */ /* 0x000fc40000000000 */
[----:B------:R-:W-:Y:S01]  /*0680*/  ISETP.NE.AND P1, PT, R0, 0x3, PT ;  /* 0x000000030000780c */ /* 0x000fe20003f25270 */
[----:B-----5:R-:W-:Y:S01]  /*0690*/  IMAD R9, R7, R21, R4 ;  /* 0x0000001507097224 */ /* 0x020fe200078e0204 */
[----:B------:R-:W-:Y:S02]  /*06a0*/  ISETP.LT.U32.AND P0, PT, R152, 0x4, !P0 ;  /* 0x000000049800780c */ /* 0x000fe40004701070 */
[----:B------:R-:W-:Y:S01]  /*06b0*/  ISETP.EQ.OR P1, PT, R0, RZ, !P1 ;  /* 0x000000ff0000720c */ /* 0x000fe20004f22670 */
[----:B------:R-:W0:Y:S02]  /*06c0*/  FENCE.VIEW.ASYNC.S ;  /* 0x00000000000073c6 */ /* 0x000e240000000000 */
[----:B0-----:R0:W1:Y:S01]  /*06d0*/  @!UP0 SYNCS.EXCH.64 URZ, [UR6+0x40], UR4 ;  /* 0x00004004063f85b2 */ /* 0x0010620008000100 */
[----:B------:R-:W-:Y:S02]  /*06e0*/  @P4 LEA.HI R2, R152, R152, RZ, 0x1 ;  /* 0x0000009898024211 */ /* 0x000fe400078f08ff */
[----:B------:R-:W-:-:S02]  /*06f0*/  ISETP.EQ.AND P1, PT, R5, RZ, P1 ;  /* 0x000000ff0500720c */ /* 0x000fc40000f22270 */
[----:B------:R-:W-:Y:S02]  /*0700*/  @P4 SHF.R.S32.HI R2, RZ, 0x1, R2 ;  /* 0x00000001ff024819 */ /* 0x000fe40000011402 */
[----:B------:R-:W-:Y:S02]  /*0710*/  ISETP.GE.U32.AND P6, PT, R6, 0x2, PT ;  /* 0x000000020600780c */ /* 0x000fe40003fc6070 */
[----:B------:R-:W-:Y:S02]  /*0720*/  @P4 ISETP.NE.AND P5, PT, R2, R9, PT ;  /* 0x000000090200420c */ /* 0x000fe40003fa5270 */
[----:B------:R-:W-:Y:S02]  /*0730*/  SEL R2, RZ, 0x1, !P0 ;  /* 0x00000001ff027807 */ /* 0x000fe40004000000 */
[----:B------:R-:W-:Y:S02]  /*0740*/  @P4 SEL R23, RZ, 0x1, P5 ;  /* 0x00000001ff174807 */ /* 0x000fe40002800000 */
[----:B------:R-:W-:Y:S01]  /*0750*/  SEL R19, RZ, 0x1, !P1 ;  /* 0x00000001ff137807 */ /* 0x000fe20004800000 */
[----:B------:R0:W2:Y:S01]  /*0760*/  @!UP1 SYNCS.EXCH.64 URZ, [UR6+0x48], UR4 ;  /* 0x00004804063f95b2 */ /* 0x0000a20008000100 */
[----:B------:R-:W-:Y:S01]  /*0770*/  LOP3.LUT R23, R23, R2, RZ, 0xc0, !PT ;  /* 0x0000000217177212 */ /* 0x000fe200078ec0ff */
[----:B------:R-:W-:Y:S01]  /*0780*/  NOP ;  /* 0x0000000000007918 */ /* 0x000fe20000000000 */
[----:B------:R-:W-:Y:S01]  /*0790*/  SEL R19, R19, 0x2, P6 ;  /* 0x0000000213137807 */ /* 0x000fe20003000000 */
[----:B------:R-:W-:Y:S06]  /*07a0*/  @!P2 BRA `(.L_x_3) ;  /* 0x000000000008a947 */ /* 0x000fec0003800000 */
[----:B-12-4-:R-:W-:Y:S01]  /*07b0*/  UCGABAR_ARV ;  /* 0x00000000000079c7 */ /* 0x016fe20008000000 */
[----:B------:R-:W-:Y:S05]  /*07c0*/  BRA `(.L_x_4) ;  /* 0x0000000000047947 */ /* 0x000fea0003800000 */
.L_x_3:
[----:B-12-4-:R-:W-:Y:S01]  /*07d0*/  NOP ;  /* 0x0000000000007918 */ /* 0x016fe20000000000 */
.L_x_4:
[----:B------:R-:W1:Y:S01]  /*07e0*/  LDC R2, c[0x0][0x65c] ;  /* 0x00019700ff027b82 */ /* 0x000e620000000800 */
[----:B------:R-:W-:Y:S02]  /*07f0*/  IMAD.U32 R8, RZ, RZ, UR8 ;  /* 0x00000008ff087e24 */ /* 0x000fe4000f8e00ff */
[----:B------:R-:W-:Y:S01]  /*0800*/  IMAD.MOV.U32 R9, RZ, RZ, RZ ;  /* 0x000000ffff097224 */ /* 0x000fe200078e00ff */
[----:B-1----:R-:W-:-:S04]  /*0810*/  ISETP.NE.AND P1, PT, R2, 0x1, PT ;  /* 0x000000010200780c */ /* 0x002fc80003f25270 */
[----:B------:R-:W-:-:S09]  /*0820*/  P2R R5, PR, RZ, 0x2 ;  /* 0x00000002ff057803 */ /* 0x000fd20000000000 */
[----:B------:R-:W1:Y:S01]  /*0830*/  @P1 LDC R17, c[0x0][0x10] ;  /* 0x00000400ff111b82 */ /* 0x000e620000000800 */
[----:B------:R-:W-:Y:S02]  /*0840*/  @P1 IMAD.MOV.U32 R5, RZ, RZ, RZ ;  /* 0x000000ffff051224 */ /* 0x000fe400078e00ff */
[----:B------:R-:W-:-:S05]  /*0850*/  @P1 IMAD.MOV.U32 R13, RZ, RZ, RZ ;  /* 0x000000ffff0d1224 */ /* 0x000fca00078e00ff */
[----:B------:R-:W2:Y:S01]  /*0860*/  @!P1 LDC R11, c[0x0][0xc] ;  /* 0x00000300ff0b9b82 */ /* 0x000ea20000000800 */
[----:B-1----:R-:W-:-:S04]  /*0870*/  @P1 IMAD.WIDE.U32 R16, R17, UR8, R4 ;  /* 0x0000000811101c25 */ /* 0x002fc8000f8e0004 */
[----:B------:R-:W-:Y:S02]  /*0880*/  @P1 IMAD.IADD R17, R17, 0x1, R13 ;  /* 0x0000000111111824 */ /* 0x000fe400078e020d */
[----:B--2---:R-:W-:-:S04]  /*0890*/  @!P1 IMAD.WIDE.U32 R8, R4, R11, R8 ;  /* 0x0000000b04089225 */ /* 0x004fc800078e0008 */
[----:B------:R-:W-:Y:S02]  /*08a0*/  @!P1 IMAD.MOV.U32 R16, RZ, RZ, R8 ;  /* 0x000000ffff109224 */ /* 0x000fe400078e0008 */
[----:B------:R-:W-:Y:S01]  /*08b0*/  @!P1 IMAD.MOV.U32 R17, RZ, RZ, R9 ;  /* 0x000000ffff119224 */ /* 0x000fe200078e0009 */
[----:B------:R-:W-:Y:S06]  /*08c0*/  @!P2 BRA `(.L_x_5) ;  /* 0x00000000000ca947 */ /* 0x000fec0003800000 */
[----:B------:R-:W-:Y:S01]  /*08d0*/  UCGABAR_WAIT ;  /* 0x0000000000007dc7 */ /* 0x000fe20008000000 */
[----:B------:R-:W-:Y:S01]  /*08e0*/  CCTL.IVALL ;  /* 0x00000000ff00798f */ /* 0x000fe20002000000 */
[----:B------:R-:W-:Y:S05]  /*08f0*/  BRA `(.L_x_6) ;  /* 0x0000000000047947 */ /* 0x000fea0003800000 */
.L_x_5:
[----:B------:R-:W-:Y:S06]  /*0900*/  BAR.SYNC.DEFER_BLOCKING 0x0 ;  /* 0x0000000000007b1d */ /* 0x000fec0000010000 */
.L_x_6:
[----:B------:R-:W-:Y:S05]  /*0910*/  @!P3 BRA `(.L_x_7) ;  /* 0x0000007c00dcb947 */ /* 0x000fea0003800000 */
[----:B------:R-:W-:-:S13]  /*0920*/  ISETP.GT.U32.AND P0, PT, R6, 0x1, PT ;  /* 0x000000010600780c */ /* 0x000fda0003f04070 */
[----:B0-----:R-:W-:Y:S05]  /*0930*/  @P0 EXIT ;  /* 0x000000000000094d */ /* 0x001fea0003800000 */
[----:B------:R-:W-:Y:S01]  /*0940*/  ULDC.64 UR4, c[0x0][0x650] ;  /* 0x0001940000047ab9 */ /* 0x000fe20000000a00 */
[----:B------:R-:W-:Y:S01]  /*0950*/  PRMT R0, RZ, 0x7610, R0 ;  /* 0x00007610ff007816 */ /* 0x000fe20000000000 */
[----:B------:R-:W-:Y:S01]  /*0960*/  IMAD.MOV.U32 R154, RZ, RZ, -0x1 ;  /* 0xffffffffff9a7424 */ /* 0x000fe200078e00ff */
[----:B------:R-:W-:Y:S01]  /*0970*/  ISETP.GE.U32.AND P0, PT, R16, UR4, PT ;  /* 0x0000000410007c0c */ /* 0x000fe2000bf06070 */
[----:B------:R-:W-:Y:S02]  /*0980*/  IMAD.MOV.U32 R153, RZ, RZ, -0x1 ;  /* 0xffffffffff997424 */ /* 0x000fe400078e00ff */
[----:B------:R-:W-:Y:S01]  /*0990*/  IMAD.MOV.U32 R22, RZ, RZ, -0x1 ;  /* 0xffffffffff167424 */ /* 0x000fe200078e00ff */
[----:B------:R-:W-:-:S13]  /*09a0*/  ISETP.GE.U32.AND.EX P0, PT, R17, UR5, PT, P0 ;  /* 0x0000000511007c0c */ /* 0x000fda000bf06100 */
[----:B------:R-:W-:Y:S05]  /*09b0*/  @P0 BRA `(.L_x_8) ;  /* 0x00000004002c0947 */ /* 0x000fea0003800000 */
[----:B------:R-:W0:Y:S01]  /*09c0*/  LDC.64 R24, c[0x0][0x628] ;  /* 0x00018a00ff187b82 */ /* 0x000e220000000a00 */
[----:B------:R-:W-:Y:S02]  /*09d0*/  IMAD.MOV.U32 R8, RZ, RZ, R16 ;  /* 0x000000ffff087224 */ /* 0x000fe400078e0010 */
[----:B------:R-:W-:-:S05]  /*09e0*/  IMAD.MOV.U32 R9, RZ, RZ, R17 ;  /* 0x000000ffff097224 */ /* 0x000fca00078e0011 */
[----:B------:R-:W1:Y:S08]  /*09f0*/  LDC R0, c[0x0][0x630] ;  /* 0x00018c00ff007b82 */ /* 0x000e700000000800 */
[----:B------:R-:W2:Y:S01]  /*0a00*/  LDC.64 R26, c[0x0][0x620] ;  /* 0x00018800ff1a7b82 */ /* 0x000ea20000000a00 */
[----:B0-----:R-:W-:-:S04]  /*0a10*/  ISETP.NE.U32.AND P0, PT, R24, RZ, PT ;  /* 0x000000ff1800720c */ /* 0x001fc80003f05070 */
[----:B------:R-:W-:-:S13]  /*0a20*/  ISETP.NE.AND.EX P0, PT, R25, RZ, PT, P0 ;  /* 0x000000ff1900720c */ /* 0x000fda0003f05300 */
[----:B-12---:R-:W-:Y:S05]  /*0a30*/  @!P0 BRA `(.L_x_9) ;  /* 0x0000000000288947 */ /* 0x006fea0003800000 */
[----:B------:R-:W0:Y:S02]  /*0a40*/  LDC R13, c[0x0][0x634] ;  /* 0x00018d00ff0d7b82 */ /* 0x000e240000000800 */
[----:B0-----:R-:W-:-:S05]  /*0a50*/  IADD3 R13, P0, R16, R13, RZ ;  /* 0x0000000d100d7210 */ /* 0x001fca0007f1e0ff */
[----:B------:R-:W-:-:S04]  /*0a60*/  IMAD.X R15, RZ, RZ, R17, P0 ;  /* 0x000000ffff0f7224 */ /* 0x000fc800000e0611 */
[----:B------:R-:W-:-:S04]  /*0a70*/  IMAD.WIDE.U32 R8, R15, R24, RZ ;  /* 0x000000180f087225 */ /* 0x000fc800078e00ff */
[----:B------:R-:W-:-:S04]  /*0a80*/  IMAD.WIDE.U32 R10, P0, R13, R25, R8 ;  /* 0x000000190d0a7225 */ /* 0x000fc80007800008 */
[----:B------:R-:W-:-:S04]  /*0a90*/  IMAD.WIDE.U32 R8, R13, R24, RZ ;  /* 0x000000180d087225 */ /* 0x000fc800078e00ff */
[----:B------:R-:W-:Y:S01]  /*0aa0*/  IMAD.X R13, RZ, RZ, RZ, P0 ;  /* 0x000000ffff0d7224 */ /* 0x000fe200000e06ff */
[----:B------:R-:W-:Y:S01]  /*0ab0*/  IADD3 RZ, P0, R9, R10, RZ ;  /* 0x0000000a09ff7210 */ /* 0x000fe20007f1e0ff */
[----:B------:R-:W-:-:S04]  /*0ac0*/  IMAD.MOV.U32 R12, RZ, RZ, R11 ;  /* 0x000000ffff0c7224 */ /* 0x000fc800078e000b */
[----:B------:R-:W-:-:S08]  /*0ad0*/  IMAD.WIDE.U32.X R8, R15, R25, R12, P0 ;  /* 0x000000190f087225 */ /* 0x000fd000000e040c */
.L_x_9:
[----:B------:R-:W0:Y:S01]  /*0ae0*/  LDC.64 R24, c[0x0][0x640] ;  /* 0x00019000ff187b82 */ /* 0x000e220000000a00 */
[-CC-:B------:R-:W-:Y:S01]  /*0af0*/  SHF.R.U64 R28, R8, R0.reuse, R9.reuse ;  /* 0x00000000081c7219 */ /* 0x180fe20000001209 */
[----:B------:R-:W-:Y:S01]  /*0b00*/  IMAD R30, R7, R21, R4 ;  /* 0x00000015071e7224 */ /* 0x000fe200078e0204 */
[----:B------:R-:W-:Y:S01]  /*0b10*/  SHF.R.U32.HI R0, RZ, R0, R9 ;  /* 0x00000000ff007219 */ /* 0x000fe20000011609 */
[----:B------:R-:W-:Y:S01]  /*0b20*/  IMAD.MOV.U32 R21, RZ, RZ, 0x1 ;  /* 0x00000001ff157424 */ /* 0x000fe200078e00ff */
[----:B------:R-:W-:-:S03]  /*0b30*/  IADD3 R5, P0, RZ, -R28, RZ ;  /* 0x8000001cff057210 */ /* 0x000fc60007f1e0ff */
[----:B------:R-:W1:Y:S02]  /*0b40*/  LDC R6, c[0x0][0x618] ;  /* 0x00018600ff067b82 */ /* 0x000e640000000800 */
[----:B------:R-:W-:-:S04]  /*0b50*/  IMAD.X R9, RZ, RZ, ~R0, P0 ;  /* 0x000000ffff097224 */ /* 0x000fc800000e0e00 */
[-C--:B------:R-:W-:Y:S02]  /*0b60*/  IMAD R0, R9, R26.reuse, RZ ;  /* 0x0000001a09007224 */ /* 0x080fe400078e02ff */
[----:B------:R-:W2:Y:S01]  /*0b70*/  LDC R11, c[0x0][0x608] ;  /* 0x00018200ff0b7b82 */ /* 0x000ea20000000800 */
[----:B------:R-:W-:-:S04]  /*0b80*/  IMAD.WIDE.U32 R8, R5, R26, R16 ;  /* 0x0000001a05087225 */ /* 0x000fc800078e0010 */
[----:B------:R-:W-:-:S03]  /*0b90*/  IMAD R5, R5, R27, R0 ;  /* 0x0000001b05057224 */ /* 0x000fc600078e0200 */
[----:B------:R-:W3:Y:S01]  /*0ba0*/  LDC R12, c[0x0][0x658] ;  /* 0x00019600ff0c7b82 */ /* 0x000ee20000000800 */
[----:B0-----:R-:W-:Y:S01]  /*0bb0*/  ISETP.NE.U32.AND P0, PT, R24, RZ, PT ;  /* 0x000000ff1800720c */ /* 0x001fe20003f05070 */
[----:B------:R-:W-:Y:S02]  /*0bc0*/  IMAD.IADD R5, R9, 0x1, R5 ;  /* 0x0000000109057824 */ /* 0x000fe400078e0205 */
[----:B------:R-:W-:Y:S01]  /*0bd0*/  IMAD.MOV.U32 R9, RZ, RZ, -0x1 ;  /* 0xffffffffff097424 */ /* 0x000fe200078e00ff */
[----:B------:R-:W-:-:S03]  /*0be0*/  ISETP.NE.AND.EX P0, PT, R25, RZ, PT, P0 ;  /* 0x000000ff1900720c */ /* 0x000fc60003f05300 */
[----:B------:R-:W0:Y:S01]  /*0bf0*/  LDC R15, c[0x0][0x600] ;  /* 0x00018000ff0f7b82 */ /* 0x000e220000000800 */
[-CC-:B-1----:R-:W-:Y:S02]  /*0c00*/  SHF.R.U64 R13, R8, R6.reuse, R5.reuse ;  /* 0x00000006080d7219 */ /* 0x182fe40000001205 */
[----:B------:R-:W-:-:S05]  /*0c10*/  SHF.R.U32.HI R0, RZ, R6, R5 ;  /* 0x00000006ff007219 */ /* 0x000fca0000011605 */
[----:B------:R-:W1:Y:S01]  /*0c20*/  LDC R14, c[0x0][0x648] ;  /* 0x00019200ff0e7b82 */ /* 0x000e620000000800 */
[-CC-:B--2---:R-:W-:Y:S02]  /*0c30*/  SHF.R.U64 R27, R13, R11.reuse, R0.reuse ;  /* 0x0000000b0d1b7219 */ /* 0x184fe40000001200 */
[----:B------:R-:W-:-:S05]  /*0c40*/  SHF.R.U32.HI R5, RZ, R11, R0 ;  /* 0x0000000bff057219 */ /* 0x000fca0000011600 */
[----:B------:R-:W2:Y:S01]  /*0c50*/  LDC R20, c[0x0][0x638] ;  /* 0x00018e00ff147b82 */ /* 0x000ea20000000800 */
[-CC-:B---3--:R-:W-:Y:S02]  /*0c60*/  SHF.R.U64 R26, R27, R12.reuse, R5.reuse ;  /* 0x0000000c1b1a7219 */ /* 0x188fe40000001205 */
[-C--:B------:R-:W-:Y:S02]  /*0c70*/  SHF.L.U32 R0, R9, R12.reuse, RZ ;  /* 0x0000000c09007219 */ /* 0x080fe400000006ff */
[----:B------:R-:W-:Y:S01]  /*0c80*/  SHF.R.U32.HI R5, RZ, R12, R5 ;  /* 0x0000000cff057219 */ /* 0x000fe20000011605 */
[----:B------:R-:W-:Y:S01]  /*0c90*/  IMAD.MOV.U32 R4, RZ, RZ, R26 ;  /* 0x000000ffff047224 */ /* 0x000fe200078e001a */
[----:B------:R-:W-:Y:S01]  /*0ca0*/  LOP3.LUT R10, RZ, R0, RZ, 0x33, !PT ;  /* 0x00000000ff0a7212 */ /* 0x000fe200078e33ff */
[----:B------:R-:W3:Y:S01]  /*0cb0*/  LDC R22, c[0x0][0x610] ;  /* 0x00018400ff167b82 */ /* 0x000ee20000000800 */
[----:B------:R-:W-:Y:S05]  /*0cc0*/  @!P0 BRA `(.L_x_10) ;  /* 0x0000000000288947 */ /* 0x000fea0003800000 */
[----:B------:R-:W4:Y:S02]  /*0cd0*/  LDC R9, c[0x0][0x64c] ;  /* 0x00019300ff097b82 */ /* 0x000f240000000800 */
[----:B----4-:R-:W-:-:S05]  /*0ce0*/  IADD3 R9, P0, R26, R9, RZ ;  /* 0x000000091a097210 */ /* 0x010fca0007f1e0ff */
        /* <DEDUP_REMOVED lines=8> */
.L_x_10:
[----:B-1----:R-:W-:Y:S01]  /*0d70*/  SHF.R.U64 R4, R4, R14, R5 ;  /* 0x0000000e04047219 */ /* 0x002fe20000001205 */
[----:B0-----:R-:W-:Y:S01]  /*0d80*/  VIADD R6, R15, 0xffffffff ;  /* 0xffffffff0f067836 */ /* 0x001fe20000000000 */
[----:B------:R-:W-:Y:S02]  /*0d90*/  SHF.L.U32 R0, R21, R12, RZ ;  /* 0x0000000c15007219 */ /* 0x000fe400000006ff */
[----:B------:R-:W-:Y:S01]  /*0da0*/  LOP3.LUT R5, R27, R10, RZ, 0xc0, !PT ;  /* 0x0000000a1b057212 */ /* 0x000fe200078ec0ff */
[----:B------:R-:W-:Y:S01]  /*0db0*/  IMAD.MOV R7, RZ, RZ, -R4 ;  /* 0x000000ffff077224 */ /* 0x000fe200078e0a04 */
[----:B------:R-:W-:Y:S02]  /*0dc0*/  SEL R3, R3, R30, !P1 ;  /* 0x0000001e03037207 */ /* 0x000fe40004800000 */
[----:B------:R-:W-:Y:S01]  /*0dd0*/  LOP3.LUT R6, R13, R6, RZ, 0xc0, !PT ;  /* 0x000000060d067212 */ /* 0x000fe200078ec0ff */
[----:B------:R-:W-:Y:S02]  /*0de0*/  IMAD R4, R0, R4, R5 ;  /* 0x0000000400047224 */ /* 0x000fe400078e0205 */
[----:B--2---:R-:W-:-:S02]  /*0df0*/  IMAD R0, R7, R20, R26 ;  /* 0x0000001407007224 */ /* 0x004fc400078e021a */
[----:B---3--:R-:W-:Y:S02]  /*0e00*/  IMAD R3, R4, R22, R3 ;  /* 0x0000001604037224 */ /* 0x008fe400078e0203 */
[----:B------:R-:W-:Y:S02]  /*0e10*/  IMAD R154, R0, R15, R6 ;  /* 0x0000000f009a7224 */ /* 0x000fe400078e0206 */
[----:B------:R-:W-:Y:S02]  /*0e20*/  IMAD.MOV.U32 R4, RZ, RZ, 0x1 ;  /* 0x00000001ff047424 */ /* 0x000fe400078e00ff */
[----:B------:R-:W-:Y:S01]  /*0e30*/  IMAD.MOV.U32 R22, RZ, RZ, R28 ;  /* 0x000000ffff167224 */ /* 0x000fe200078e001c */
[----:B------:R-:W-:Y:S02]  /*0e40*/  SEL R153, R154, R3, !P1 ;  /* 0x000000039a997207 */ /* 0x000fe40004800000 */
[----:B------:R-:W-:Y:S02]  /*0e50*/  PRMT R0, R4, 0x7610, R0 ;  /* 0x0000761004007816 */ /* 0x000fe40000000000 */
[----:B------:R-:W-:-:S07]  /*0e60*/  SEL R154, R3, R154, !P1 ;  /* 0x0000009a039a7207 */ /* 0x000fce0004800000 */
.L_x_8:
[----:B------:R-:W-:-:S08]  /*0e70*/  NOP ;  /* 0x0000000000007918 */ /* 0x000fd00000000000 */
[----:B------:R-:W0:Y:S02]  /*0e80*/  USETMAXREG.TRY_ALLOC.CTAPOOL UP0, 0xe8 ;  /* 0x000000e8000079c8 */ /* 0x000e240008000600 */
[----:B0-----:R-:W-:-:S13]  /*0e90*/  PLOP3.LUT P0, PT, PT, PT, UP0, 0x80, 0x0 ;  /* 0x000000000000781c */ /* 0x001fda0003f0f008 */
[----:B------:R-:W-:Y:S05]  /*0ea0*/  @!P0 BRA `(.L_x_8) ;  /* 0xfffffffc00f08947 */ /* 0x000fea000383ffff */
[----:B------:R-:W-:Y:S01]  /*0eb0*/  ULDC.64 UR4, c[0x0][0x598] ;  /* 0x0001660000047ab9 */ /* 0x000fe20000000a00 */
[----:B------:R-:W-:Y:S01]  /*0ec0*/  ULDC.64 UR36, c[0x0][0x208] ;  /* 0x0000820000247ab9 */ /* 0x000fe20000000a00 */
[----:B------:R-:W-:-:S04]  /*0ed0*/  ISETP.NE.U32.AND P0, PT, RZ, UR4, PT ;  /* 0x00000004ff007c0c */ /* 0x000fc8000bf05070 */
[----:B------:R-:W-:-:S13]  /*0ee0*/  ISETP.NE.AND.EX P0, PT, RZ, UR5, PT, P0 ;  /* 0x00000005ff007c0c */ /* 0x000fda000bf05300 */
[----:B------:R-:W-:Y:S05]  /*0ef0*/  @!P0 BRA `(.L_x_11) ;  /* 0x00000000001c8947 */ /* 0x000fea0003800000 */
[----:B------:R-:W0:Y:S02]  /*0f00*/  LDC.64 R4, c[0x0][0x598] ;  /* 0x00016600ff047b82 */ /* 0x000e240000000a00 */
[----:B0-----:R-:W2:Y:S02]  /*0f10*/  LDG.E.64 R4, desc[UR36][R4.64] ;  /* 0x0000002404047981 */ /* 0x001ea4000c1e1b00 */
[----:B--2---:R-:W-:-:S04]  /*0f20*/  ISETP.NE.U32.AND P0, PT, R4, RZ, PT ;  /* 0x000000ff0400720c */ /* 0x004fc80003f05070 */
[----:B------:R-:W-:-:S13]  /*0f30*/  ISETP.NE.AND.EX P0, PT, R5, RZ, PT, P0 ;  /* 0x000000ff0500720c */ /* 0x000fda0003f05300 */
[----:B------:R-:W-:Y:S05]  /*0f40*/  @!P0 BRA `(.L_x_11) ;  /* 0x0000000000088947 */ /* 0x000fea0003800000 */
[----:B------:R0:W5:Y:S01]  /*0f50*/  LD.E R155, desc[UR36][R4.64] ;  /* 0x00000024049b7980 */ /* 0x000162000c101900 */
[----:B------:R-:W-:Y:S05]  /*0f60*/  BRA `(.L_x_12) ;  /* 0x0000000000247947 */ /* 0x000fea0003800000 */
.L_x_11:
[----:B------:R-:W-:Y:S02]  /*0f70*/  ULDC.64 UR4, c[0x0][0x588] ;  /* 0x0001620000047ab9 */ /* 0x000fe40000000a00 */
[----:B------:R-:W-:-:S04]  /*0f80*/  ISETP.NE.U32.AND P0, PT, RZ, UR4, PT ;  /* 0x00000004ff007c0c */ /* 0x000fc8000bf05070 */
[----:B------:R-:W-:-:S13]  /*0f90*/  ISETP.NE.AND.EX P0, PT, RZ, UR5, PT, P0 ;  /* 0x00000005ff007c0c */ /* 0x000fda000bf05300 */
[----:B------:R-:W-:Y:S05]  /*0fa0*/  @!P0 BRA `(.L_x_13) ;  /* 0x00000000000c8947 */ /* 0x000fea0003800000 */
[----:B------:R-:W0:Y:S02]  /*0fb0*/  LDC.64 R4, c[0x0][0x588] ;  /* 0x00016200ff047b82 */ /* 0x000e240000000a00 */
[----:B0-----:R1:W5:Y:S01]  /*0fc0*/  LDG.E R155, desc[UR36][R4.64] ;  /* 0x00000024049b7981 */ /* 0x001362000c1e1900 */
[----:B------:R-:W-:Y:S05]  /*0fd0*/  BRA `(.L_x_12) ;  /* 0x0000000000087947 */ /* 0x000fea0003800000 */
.L_x_13:
[----:B------:R-:W-:Y:S02]  /*0fe0*/  ULDC UR4, c[0x0][0x580] ;  /* 0x0001600000047ab9 */ /* 0x000fe40000000800 */
[----:B------:R-:W-:-:S07]  /*0ff0*/  IMAD.U32 R155, RZ, RZ, UR4 ;  /* 0x00000004ff9b7e24 */ /* 0x000fce000f8e00ff */
.L_x_12:
[----:B------:R-:W-:Y:S02]  /*1000*/  ULDC.64 UR4, c[0x0][0x5a0] ;  /* 0x0001680000047ab9 */ /* 0x000fe40000000a00 */
[----:B------:R-:W-:-:S04]  /*1010*/  ISETP.NE.U32.AND P0, PT, RZ, UR4, PT ;  /* 0x00000004ff007c0c */ /* 0x000fc8000bf05070 */
[----:B------:R-:W-:-:S13]  /*1020*/  ISETP.NE.AND.EX P0, PT, RZ, UR5, PT, P0 ;  /* 0x00000005ff007c0c */ /* 0x000fda000bf05300 */
[----:B------:R-:W-:Y:S05]  /*1030*/  @!P0 BRA `(.L_x_14) ;  /* 0x00000000001c8947 */ /* 0x000fea0003800000 */
[----:B01----:R-:W0:Y:S02]  /*1040*/  LDC.64 R4, c[0x0][0x5a0] ;  /* 0x00016800ff047b82 */ /* 0x003e240000000a00 */
[----:B0-----:R-:W2:Y:S02]  /*1050*/  LDG.E.64 R4, desc[UR36][R4.64] ;  /* 0x0000002404047981 */ /* 0x001ea4000c1e1b00 */
[----:B--2---:R-:W-:-:S04]  /*1060*/  ISETP.NE.U32.AND P0, PT, R4, RZ, PT ;  /* 0x000000ff0400720c */ /* 0x004fc80003f05070 */
[----:B------:R-:W-:-:S13]  /*1070*/  ISETP.NE.AND.EX P0, PT, R5, RZ, PT, P0 ;  /* 0x000000ff0500720c */ /* 0x000fda0003f05300 */
[----:B------:R-:W-:Y:S05]  /*1080*/  @!P0 BRA `(.L_x_14) ;  /* 0x0000000000088947 */ /* 0x000fea0003800000 */
[----:B------:R0:W5:Y:S01]  /*1090*/  LD.E R156, desc[UR36][R4.64] ;  /* 0x00000024049c7980 */ /* 0x000162000c101900 */
[----:B------:R-:W-:Y:S05]  /*10a0*/  BRA `(.L_x_15) ;  /* 0x0000000000247947 */ /* 0x000fea0003800000 */
.L_x_14:
[----:B------:R-:W-:Y:S02]  /*10b0*/  ULDC.64 UR4, c[0x0][0x590] ;  /* 0x0001640000047ab9 */ /* 0x000fe40000000a00 */
[----:B------:R-:W-:-:S04]  /*10c0*/  ISETP.NE.U32.AND P0, PT, RZ, UR4, PT ;  /* 0x00000004ff007c0c */ /* 0x000fc8000bf05070 */
[----:B------:R-:W-:-:S13]  /*10d0*/  ISETP.NE.AND.EX P0, PT, RZ, UR5, PT, P0 ;  /* 0x00000005ff007c0c */ /* 0x000fda000bf05300 */
[----:B------:R-:W-:Y:S05]  /*10e0*/  @!P0 BRA `(.L_x_16) ;  /* 0x00000000000c8947 */ /* 0x000fea0003800000 */
[----:B------:R-:W2:Y:S02]  /*10f0*/  LDC.64 R156, c[0x0][0x590] ;  /* 0x00016400ff9c7b82 */ /* 0x000ea40000000a00 */
[----:B--2---:R2:W5:Y:S01]  /*1100*/  LDG.E R156, desc[UR36][R156.64] ;  /* 0x000000249c9c7981 */ /* 0x004562000c1e1900 */
[----:B------:R-:W-:Y:S05]  /*1110*/  BRA `(.L_x_15) ;  /* 0x0000000000087947 */ /* 0x000fea0003800000 */
.L_x_16:
[----:B------:R-:W-:Y:S02]  /*1120*/  ULDC UR4, c[0x0][0x584] ;  /* 0x0001610000047ab9 */ /* 0x000fe40000000800 */
[----:B------:R-:W-:-:S07]  /*1130*/  IMAD.U32 R156, RZ, RZ, UR4 ;  /* 0x00000004ff9c7e24 */ /* 0x000fce000f8e00ff */
.L_x_15:
[----:B------:R-:W-:-:S13]  /*1140*/  LOP3.LUT P0, RZ, R0, 0xff, RZ, 0xc0, !PT ;  /* 0x000000ff00ff7812 */ /* 0x000fda000780c0ff */
[----:B------:R-:W-:Y:S05]  /*1150*/  @!P0 EXIT ;  /* 0x000000000000894d */ /* 0x000fea0003800000 */
[----:B------:R-:W-:Y:S01]  /*1160*/  ULDC UR4, c[0x0][0x28c] ;  /* 0x0000a30000047ab9 */ /* 0x000fe20000000800 */
[----:B------:R-:W-:Y:S01]  /*1170*/  UMOV UR38, URZ ;  /* 0x0000003f00267c82 */ /* 0x000fe20008000000 */
[----:B------:R-:W-:Y:S01]  /*1180*/  UIADD3 UR4, UR4, 0x1f, URZ ;  /* 0x0000001f04047890 */ /* 0x000fe2000fffe03f */
[----:B------:R-:W-:-:S03]  /*1190*/  UMOV UR39, URZ ;  /* 0x0000003f00277c82 */ /* 0x000fc60008000000 */
[----:B------:R-:W-:-:S04]  /*11a0*/  USHF.R.S32.HI UR5, URZ, 0x1f, UR4 ;  /* 0x0000001f3f057899 */ /* 0x000fc80008011404 */
[----:B------:R-:W-:-:S04]  /*11b0*/  ULEA.HI UR5, UR5, UR4, URZ, 0x5 ;  /* 0x0000000405057291 */ /* 0x000fc8000f8f283f */
[----:B------:R-:W-:-:S12]  /*11c0*/  USHF.R.S32.HI UR40, URZ, 0x5, UR5 ;  /* 0x000000053f287899 */ /* 0x000fd80008011405 */
.L_x_296:
[----:B------:R-:W-:Y:S01]  /*11d0*/  LOP3.LUT R0, R18, 0x80, RZ, 0xc0, !PT ;  /* 0x0000008012007812 */ /* 0x000fe200078ec0ff */
[----:B------:R-:W3:Y:S01]  /*11e0*/  S2UR UR7, SR_CgaCtaId ;  /* 0x00000000000779c3 */ /* 0x000ee20000008800 */
[----:B------:R-:W-:Y:S02]  /*11f0*/  UMOV UR6, 0x400 ;  /* 0x0000040000067882 */ /* 0x000fe40000000000 */
[----:B------:R-:W-:-:S06]  /*1200*/  SHF.R.U32.HI R0, RZ, 0x7, R0 ;  /* 0x00000007ff007819 */ /* 0x000fcc0000011600 */
[----:B----4-:R-:W4:Y:S01]  /*1210*/  SHFL.IDX PT, R0, R0, RZ, 0x1f ;  /* 0x00001fff00007589 */ /* 0x010f2200000e0000 */
[----:B---3--:R-:W-:Y:S01]  /*1220*/  ULEA UR6, UR7, UR6, 0x18 ;  /* 0x0000000607067291 */ /* 0x008fe2000f8ec03f */
[----:B----4-:R-:W-:-:S13]  /*1230*/  R2UR UR4, R0 ;  /* 0x00000000000472ca */ /* 0x010fda00000e0000 */
[----:B------:R-:W-:-:S04]  /*1240*/  ULEA.HI UR5, UR4, UR4, URZ, 0x1 ;  /* 0x0000000404057291 */ /* 0x000fc8000f8f083f */
[----:B------:R-:W-:-:S04]  /*1250*/  ULOP3.LUT UR5, UR5, 0x1ffffe, URZ, 0xc0, !UPT ;  /* 0x001ffffe05057892 */ /* 0x000fc8000f8ec03f */
[----:B------:R-:W-:-:S03]  /*1260*/  UIADD3 UR5, UR4, -UR5, URZ ;  /* 0x8000000504057290 */ /* 0x000fc6000fffe03f */
[----:B------:R-:W-:Y:S01]  /*1270*/  ULDC UR4, c[0x0][0x28c] ;  /* 0x0000a30000047ab9 */ /* 0x000fe20000000800 */
[----:B------:R-:W-:Y:S01]  /*1280*/  ULEA UR5, UR5, UR6, 0xb ;  /* 0x0000000605057291 */ /* 0x000fe2000f8e583f */
[----:B------:R-:W-:-:S03]  /*1290*/  ISETP.LT.AND P0, PT, RZ, UR4, PT ;  /* 0x00000004ff007c0c */ /* 0x000fc6000bf01270 */
[----:B------:R-:W-:-:S04]  /*12a0*/  UIADD3 UR5, UR5, 0x100, URZ ;  /* 0x0000010005057890 */ /* 0x000fc8000fffe03f */
[----:B------:R-:W-:-:S04]  /*12b0*/  USHF.R.U32.HI UR5, URZ, 0x4, UR5 ;  /* 0x000000043f057899 */ /* 0x000fc80008011605 */
[----:B------:R-:W-:-:S04]  /*12c0*/  ULOP3.LUT UR5, UR5, 0x3fff, URZ, 0xc0, !UPT ;  /* 0x00003fff05057892 */ /* 0x000fc8000f8ec03f */
[----:B------:R-:W-:Y:S01]  /*12d0*/  ULOP3.LUT UR41, UR5, 0x10000, URZ, 0xfc, !UPT ;  /* 0x0001000005297892 */ /* 0x000fe2000f8efc3f */
[----:B01----:R-:W-:Y:S11]  /*12e0*/  @P0 BRA `(.L_x_17) ;  /* 0x0000000000400947 */ /* 0x003ff60003800000 */
[----:B------:R-:W-:Y:S01]  /*12f0*/  MOV R0, 0x0 ;  /* 0x0000000000007802 */ /* 0x000fe20000000f00 */
[----:B------:R-:W-:Y:S01]  /*1300*/  ULDC.64 UR4, c[0x4][0x68] ;  /* 0x01001a0000047ab9 */ /* 0x000fe20000000a00 */
[----:B------:R-:W-:Y:S01]  /*1310*/  ULDC.64 UR6, c[0x4][0x8] ;  /* 0x0100020000067ab9 */ /* 0x000fe20000000a00 */
[----:B01----:R-:W-:Y:S01]  /*1320*/  IMAD.U32 R4, RZ, RZ, UR4 ;  /* 0x00000004ff047e24 */ /* 0x003fe2000f8e00ff */
[----:B------:R0:W1:Y:S01]  /*1330*/  LDC.64 R14, c[0x4][R0] ;  /* 0x01000000000e7b82 */ /* 0x0000620000000a00 */
[----:B------:R-:W-:Y:S01]  /*1340*/  IMAD.U32 R5, RZ, RZ, UR5 ;  /* 0x00000005ff057e24 */ /* 0x000fe2000f8e00ff */
[----:B------:R-:W-:Y:S01]  /*1350*/  ULDC.64 UR4, c[0x4][0x70] ;  /* 0x01001c0000047ab9 */ /* 0x000fe20000000a00 */
[----:B------:R-:W-:Y:S02]  /*1360*/  IMAD.U32 R10, RZ, RZ, UR6 ;  /* 0x00000006ff0a7e24 */ /* 0x000fe4000f8e00ff */
[----:B------:R-:W-:Y:S02]  /*1370*/  IMAD.U32 R6, RZ, RZ, UR4 ;  /* 0x00000004ff067e24 */ /* 0x000fe4000f8e00ff */
[----:B------:R-:W-:-:S02]  /*1380*/  IMAD.U32 R7, RZ, RZ, UR5 ;  /* 0x00000005ff077e24 */ /* 0x000fc4000f8e00ff */
[----:B------:R-:W-:Y:S02]  /*1390*/  IMAD.U32 R11, RZ, RZ, UR7 ;  /* 0x00000007ff0b7e24 */ /* 0x000fe4000f8e00ff */
[----:B------:R-:W-:Y:S02]  /*13a0*/  IMAD.MOV.U32 R8, RZ, RZ, 0x1e1 ;  /* 0x000001e1ff087424 */ /* 0x000fe400078e00ff */
[----:B------:R-:W-:Y:S02]  /*13b0*/  IMAD.MOV.U32 R12, RZ, RZ, 0x1 ;  /* 0x00000001ff0c7424 */ /* 0x000fe400078e00ff */
[----:B0-----:R-:W-:-:S07]  /*13c0*/  IMAD.MOV.U32 R13, RZ, RZ, RZ ;  /* 0x000000ffff0d7224 */ /* 0x001fce00078e00ff */
[----:B------:R-:W-:-:S07]  /*13d0*/  LEPC R20, `(.L_x_17) ;  /* 0x000000001014794e */ /* 0x000fce0000000000 */
[----:B-12--5:R-:W-:Y:S05]  /*13e0*/  CALL.ABS.NOINC R14 ;  /* 0x000000000e007343 */ /* 0x026fea0003c00000 */
.L_x_17:
[----:B------:R-:W-:-:S04]  /*13f0*/  LOP3.LUT R0, R19, 0x1, RZ, 0xfc, !PT ;  /* 0x0000000113007812 */ /* 0x000fc800078efcff */
[----:B------:R-:W-:-:S13]  /*1400*/  ISETP.NE.AND P0, PT, R0, 0x3, PT ;  /* 0x000000030000780c */ /* 0x000fda0003f05270 */
[----:B------:R-:W-:Y:S05]  /*1410*/  @!P0 BRA `(.L_x_18) ;  /* 0x0000000000048947 */ /* 0x000fea0003800000 */
[----:B------:R-:W-:Y:S01]  /*1420*/  BPT.TRAP 0x1 ;  /* 0x000000040000795c */ /* 0x000fe20000300000 */
.L_x_18:
[----:B------:R-:W3:Y:S01]  /*1430*/  S2UR UR5, SR_CgaCtaId ;  /* 0x00000000000579c3 */ /* 0x000ee20000008800 */
[----:B------:R-:W-:Y:S01]  /*1440*/  UMOV UR4, 0x400 ;  /* 0x0000040000047882 */ /* 0x000fe20000000000 */
[----:B------:R-:W-:Y:S02]  /*1450*/  IMAD.U32 R0, RZ, RZ, UR38 ;  /* 0x00000026ff007e24 */ /* 0x000fe4000f8e00ff */
[----:B------:R-:W-:-:S03]  /*1460*/  IMAD.U32 R3, RZ, RZ, UR39 ;  /* 0x00000027ff037e24 */ /* 0x000fc6000f8e00ff */
[----:B------:R-:W-:Y:S01]  /*1470*/  SHF.L.U32 R0, R0, 0x1f, RZ ;  /* 0x0000001f00007819 */ /* 0x000fe200000006ff */
[----:B---3--:R-:W-:-:S06]  /*1480*/  ULEA UR4, UR5, UR4, 0x18 ;  /* 0x0000000405047291 */ /* 0x008fcc000f8ec03f */
[----:B------:R-:W-:-:S04]  /*1490*/  IMAD.U32 R6, RZ, RZ, UR4 ;  /* 0x00000004ff067e24 */ /* 0x000fc8000f8e00ff */
[----:B------:R-:W-:-:S04]  /*14a0*/  IMAD R3, R3, 0x8, R6 ;  /* 0x0000000803037824 */ /* 0x000fc800078e0206 */
[----:B------:R3:W4:Y:S01]  /*14b0*/  SYNCS.PHASECHK.TRANS64.TRYWAIT P1, [R3+URZ], R0 ;  /* 0x00000000030075a7 */ /* 0x000722000802017f */
[----:B------:R-:W-:Y:S05]  /*14c0*/  @!P0 BRA `(.L_x_19) ;  /* 0x0000000000048947 */ /* 0x000fea0003800000 */
[----:B------:R-:W-:Y:S01]  /*14d0*/  BPT.TRAP 0x1 ;  /* 0x000000040000795c */ /* 0x000fe20000300000 */
.L_x_19:
[----:B----4-:R-:W-:Y:S05]  /*14e0*/  @P1 BRA `(.L_x_20) ;  /* 0x0000000000081947 */ /* 0x010fea0003800000 */
[----:B------:R-:W4:Y:S02]  /*14f0*/  SYNCS.PHASECHK.TRANS64.TRYWAIT P1, [R3+URZ], R0 ;  /* 0x00000000030075a7 */ /* 0x000f24000802017f */
[----:B----4-:R-:W-:Y:S05]  /*1500*/  @!P1 BRA `(.L_x_21) ;  /* 0x00000088005c9947 */ /* 0x010fea0003800000 */
.L_x_20:
[----:B------:R-:W-:-:S04]  /*1510*/  UISETP.LT.AND UP0, UPT, UR40, 0x1, UPT ;  /* 0x000000012800788c */ /* 0x000fc8000bf01270 */
[----:B------:R-:W-:-:S06]  /*1520*/  USEL UR4, UR40, 0x1, UP0 ;  /* 0x0000000128047887 */ /* 0x000fcc0008000000 */
[----:B---34-:R-:W-:Y:S01]  /*1530*/  IMAD.U32 R0, RZ, RZ, UR4 ;  /* 0x00000004ff007e24 */ /* 0x018fe2000f8e00ff */
[----:B------:R-:W-:Y:S05]  /*1540*/  WARPSYNC.ALL ;  /* 0x0000000000007948 */ /* 0x000fea0003800000 */
[----:B------:R-:W-:-:S04]  /*1550*/  IADD3 R0, -R0, UR40, RZ ;  /* 0x0000002800007c10 */ /* 0x000fc8000fffe1ff */
[----:B------:R-:W-:Y:S02]  /*1560*/  ISETP.GE.AND P1, PT, R0, 0x1, PT ;  /* 0x000000010000780c */ /* 0x000fe40003f26270 */
[----:B------:R-:W-:Y:S01]  /*1570*/  R2UR UR4, R6 ;  /* 0x00000000060472ca */ /* 0x000fe200000e0000 */
[----:B------:R-:W-:Y:S01]  /*1580*/  WARPGROUP.ARRIVE ;  /* 0x00000000000079c5 */ /* 0x000fe20000000000 */
[----:B------:R-:W-:Y:S01]  /*1590*/  UMOV UR5, 0xc0000010 ;  /* 0xc000001000057882 */ /* 0x000fe20000000000 */
[----:B------:R-:W-:-:S10]  /*15a0*/  UMOV UR7, 0xc0000010 ;  /* 0xc000001000077882 */ /* 0x000fd40000000000 */
[----:B------:R-:W-:-:S04]  /*15b0*/  UIADD3 UR4, UR4, 0x6100, URZ ;  /* 0x0000610004047890 */ /* 0x000fc8000fffe03f */
[----:B------:R-:W-:-:S04]  /*15c0*/  USHF.R.U32.HI UR4, URZ, 0x4, UR4 ;  /* 0x000000043f047899 */ /* 0x000fc80008011604 */
[----:B------:R-:W-:-:S04]  /*15d0*/  ULOP3.LUT UR4, UR4, 0x3fff, URZ, 0xc0, !UPT ;  /* 0x00003fff04047892 */ /* 0x000fc8000f8ec03f */
[----:B------:R-:W-:Y:S02]  /*15e0*/  ULOP3.LUT UR9, UR4, 0x10000, URZ, 0xfc, !UPT ;  /* 0x0001000004097892 */ /* 0x000fe4000f8efc3f */
[----:B------:R-:W-:Y:S02]  /*15f0*/  ULEA UR4, UR39, UR41, 0x9 ;  /* 0x0000002927047291 */ /* 0x000fe4000f8e483f */
[----:B------:R-:W-:-:S09]  /*1600*/  ULEA UR6, UR39, UR9, 0x8 ;  /* 0x0000000927067291 */ /* 0x000fd2000f8e403f */
[----:B------:R-:W-:Y:S01]  /*1610*/  IGMMA.64x128x32.S8.S8 R88, gdesc[UR4], RZ, !UPT, gsb0 ;  /* 0x03600000045879f1 */ /* 0x000fe2000c0410ff */
[----:B------:R-:W-:Y:S01]  /*1620*/  UIADD3 UR4, UR4, 0x100, URZ ;  /* 0x0000010004047890 */ /* 0x000fe2000fffe03f */
[----:B------:R-:W-:Y:S01]  /*1630*/  UMOV UR5, 0xc0000010 ;  /* 0xc000001000057882 */ /* 0x000fe20000000000 */
[----:B------:R-:W-:Y:S02]  /*1640*/  WARPGROUP.DEPBAR.LE gsb0, 0x0 ;  /* 0x00008000000079c5 */ /* 0x000fe40000010000 */
[----:B------:R-:W-:-:S06]  /*1650*/  WARPGROUP.ARRIVE ;  /* 0x00000000000079c5 */ /* 0x000fcc0000000000 */
[----:B------:R-:W-:Y:S03]  /*1660*/  IGMMA.64x128x32.S8.S8 R24, gdesc[UR4], RZ, !UPT, gsb0 ;  /* 0x03600000041879f1 */ /* 0x000fe6000c0410ff */
[----:B------:R-:W-:Y:S02]  /*1670*/  WARPGROUP.DEPBAR.LE gsb0, 0x0 ;  /* 0x00008000000079c5 */ /* 0x000fe40000010000 */
[----:B------:R-:W-:Y:S05]  /*1680*/  @!P1 BRA `(.L_x_22) ;  /* 0x0000000000dc9947 */ /* 0x000fea0003800000 */
[----:B------:R-:W-:Y:S02]  /*1690*/  UIADD3 UR4, UR39, 0x1, URZ ;  /* 0x0000000127047890 */ /* 0x000fe4000fffe03f */
[----:B------:R-:W-:Y:S02]  /*16a0*/  IMAD.U32 R3, RZ, RZ, UR39 ;  /* 0x00000027ff037e24 */ /* 0x000fe4000f8e00ff */
[----:B------:R-:W-:-:S04]  /*16b0*/  UISETP.NE.AND UP0, UPT, UR4, 0x3, UPT ;  /* 0x000000030400788c */ /* 0x000fc8000bf05270 */
[----:B------:R-:W-:Y:S02]  /*16c0*/  USEL UR5, URZ, 0x1, UP0 ;  /* 0x000000013f057887 */ /* 0x000fe40008000000 */
[----:B------:R-:W-:Y:S02]  /*16d0*/  USEL UR8, UR4, URZ, UP0 ;  /* 0x0000003f04087287 */ /* 0x000fe40008000000 */
[----:B------:R-:W-:-:S06]  /*16e0*/  ULOP3.LUT UR5, UR38, UR5, URZ, 0x3c, !UPT ;  /* 0x0000000526057292 */ /* 0x000fcc000f8e3c3f */
[----:B------:R-:W-:-:S07]  /*16f0*/  IMAD.U32 R7, RZ, RZ, UR5 ;  /* 0x00000005ff077e24 */ /* 0x000fce000f8e00ff */
.L_x_29:
[----:B------:R-:W-:Y:S05]  /*1700*/  @!P0 BRA `(.L_x_23) ;  /* 0x0000000000048947 */ /* 0x000fea0003800000 */
[----:B------:R-:W-:Y:S01]  /*1710*/  BPT.TRAP 0x1 ;  /* 0x000000040000795c */ /* 0x000fe20000300000 */
.L_x_23:
[----:B------:R-:W3:Y:S01]  /*1720*/  S2UR UR5, SR_CgaCtaId ;  /* 0x00000000000579c3 */ /* 0x000ee20000008800 */
[----:B------:R-:W-:Y:S01]  /*1730*/  UMOV UR4, 0x400 ;  /* 0x0000040000047882 */ /* 0x000fe20000000000 */
[----:B01----:R-:W-:Y:S01]  /*1740*/  IMAD.U32 R5, RZ, RZ, UR8 ;  /* 0x00000008ff057e24 */ /* 0x003fe2000f8e00ff */
[----:B------:R-:W-:Y:S01]  /*1750*/  SHF.L.U32 R4, R7, 0x1f, RZ ;  /* 0x0000001f07047819 */ /* 0x000fe200000006ff */
[----:B---3--:R-:W-:-:S06]  /*1760*/  ULEA UR4, UR5, UR4, 0x18 ;  /* 0x0000000405047291 */ /* 0x008fcc000f8ec03f */
[----:B------:R-:W-:-:S04]  /*1770*/  IMAD.U32 R6, RZ, RZ, UR4 ;  /* 0x00000004ff067e24 */ /* 0x000fc8000f8e00ff */
[----:B------:R-:W-:-:S04]  /*1780*/  IMAD R5, R5, 0x8, R6 ;  /* 0x0000000805057824 */ /* 0x000fc800078e0206 */
[----:B------:R0:W1:Y:S01]  /*1790*/  SYNCS.PHASECHK.TRANS64.TRYWAIT P1, [R5+URZ], R4 ;  /* 0x00000004050075a7 */ /* 0x000062000802017f */
[----:B------:R-:W-:Y:S05]  /*17a0*/  @!P0 BRA `(.L_x_24) ;  /* 0x0000000000048947 */ /* 0x000fea0003800000 */
[----:B------:R-:W-:Y:S01]  /*17b0*/  BPT.TRAP 0x1 ;  /* 0x000000040000795c */ /* 0x000fe20000300000 */
.L_x_24:
[----:B-1----:R-:W-:Y:S05]  /*17c0*/  @P1 BRA `(.L_x_25) ;  /* 0x0000000000081947 */ /* 0x002fea0003800000 */
[----:B------:R-:W1:Y:S02]  /*17d0*/  SYNCS.PHASECHK.TRANS64.TRYWAIT P1, [R5+URZ], R4 ;  /* 0x00000004050075a7 */ /* 0x000e64000802017f */
[----:B-1----:R-:W-:Y:S05]  /*17e0*/  @!P1 BRA `(.L_x_26) ;  /* 0x0000008400b89947 */ /* 0x002fea0003800000 */
.L_x_25:
[----:B------:R-:W-:Y:S01]  /*17f0*/  ULEA UR4, UR8, UR41, 0x9 ;  /* 0x0000002908047291 */ /* 0x000fe2000f8e483f */
[----:B------:R-:W-:Y:S01]  /*1800*/  WARPGROUP.ARRIVE ;  /* 0x00000000000079c5 */ /* 0x000fe20000000000 */
[----:B------:R-:W-:Y:S01]  /*1810*/  ULEA UR6, UR8, UR9, 0x8 ;  /* 0x0000000908067291 */ /* 0x000fe2000f8e403f */
[----:B------:R-:W-:Y:S01]  /*1820*/  UMOV UR5, 0xc0000010 ;  /* 0xc000001000057882 */ /* 0x000fe20000000000 */
[----:B------:R-:W-:-:S07]  /*1830*/  UMOV UR7, 0xc0000010 ;  /* 0xc000001000077882 */ /* 0x000fce0000000000 */
[----:B------:R-:W-:Y:S01]  /*1840*/  IGMMA.64x128x32.S8.S8 R88, gdesc[UR4], R88, gsb0 ;  /* 0x03600000045879f1 */ /* 0x000fe20008041058 */
[----:B------:R-:W-:Y:S01]  /*1850*/  UIADD3 UR4, UR4, 0x100, URZ ;  /* 0x0000010004047890 */ /* 0x000fe2000fffe03f */
[----:B------:R-:W-:Y:S01]  /*1860*/  UMOV UR5, 0xc0000010 ;  /* 0xc000001000057882 */ /* 0x000fe20000000000 */
[----:B------:R-:W-:Y:S02]  /*1870*/  WARPGROUP.DEPBAR.LE gsb0, 0x0 ;  /* 0x00008000000079c5 */ /* 0x000fe40000010000 */
[----:B------:R-:W-:-:S06]  /*1880*/  WARPGROUP.ARRIVE ;  /* 0x00000000000079c5 */ /* 0x000fcc0000000000 */
[----:B------:R-:W-:Y:S03]  /*1890*/  IGMMA.64x128x32.S8.S8 R24, gdesc[UR4], R24, gsb0 ;  /* 0x03600000041879f1 */ /* 0x000fe60008041018 */
[----:B------:R-:W-:Y:S02]  /*18a0*/  WARPGROUP.DEPBAR.LE gsb0, 0x0 ;  /* 0x00008000000079c5 */ /* 0x000fe40000010000 */
[----:B------:R-:W-:Y:S05]  /*18b0*/  @!P0 BRA `(.L_x_27) ;  /* 0x0000000000048947 */ /* 0x000fea0003800000 */
[----:B------:R-:W-:Y:S01]  /*18c0*/  BPT.TRAP 0x1 ;  /* 0x000000040000795c */ /* 0x000fe20000300000 */
.L_x_27:
[----:B------:R-:W-:-:S13]  /*18d0*/  ISETP.NE.AND P1, PT, R23, RZ, PT ;  /* 0x000000ff1700720c */ /* 0x000fda0003f25270 */
[----:B01----:R-:W-:-:S04]  /*18e0*/  @P1 IMAD R4, R3, 0x8, R6 ;  /* 0x0000000803041824 */ /* 0x003fc800078e0206 */
[----:B------:R-:W-:-:S05]  /*18f0*/  @P1 VIADD R5, R4, 0x18 ;  /* 0x0000001804051836 */ /* 0x000fca0000000000 */
[----:B------:R-:W-:-:S04]  /*1900*/  @P1 PRMT R5, R152, 0x654, R5 ;  /* 0x0000065498051816 */ /* 0x000fc80000000005 */
[----:B------:R0:W-:Y:S01]  /*1910*/  @P1 SYNCS.ARRIVE.TRANS64.RED.A1T0 RZ, [R5+URZ], RZ ;  /* 0x000000ff05ff19a7 */ /* 0x0001e2000810043f */
[----:B------:R-:W-:-:S13]  /*1920*/  ISETP.GT.U32.AND P1, PT, R19, 0x1, PT ;  /* 0x000000011300780c */ /* 0x000fda0003f24070 */
[----:B0-----:R-:W-:Y:S05]  /*1930*/  @P1 BRA `(.L_x_28) ;  /* 0x0000000000041947 */ /* 0x001fea0003800000 */
[----:B------:R-:W-:Y:S01]  /*1940*/  BPT.TRAP 0x1 ;  /* 0x000000040000795c */ /* 0x000fe20000300000 */
.L_x_28:
[----:B------:R-:W-:Y:S01]  /*1950*/  UIADD3 UR8, UR8, 0x1, URZ ;  /* 0x0000000108087890 */ /* 0x000fe2000fffe03f */
[C---:B------:R-:W-:Y:S01]  /*1960*/  ISETP.GT.AND P2, PT, R0.reuse, 0x1, PT ;  /* 0x000000010000780c */ /* 0x040fe20003f44270 */
[----:B------:R-:W-:Y:S02]  /*1970*/  VIADD R3, R3, 0x1 ;  /* 0x0000000103037836 */ /* 0x000fe40000000000 */
[----:B------:R-:W-:Y:S01]  /*1980*/  UISETP.NE.AND UP0, UPT, UR8, 0x3, UPT ;  /* 0x000000030800788c */ /* 0x000fe2000bf05270 */
[----:B------:R-:W-:Y:S02]  /*1990*/  VIADD R0, R0, 0xffffffff ;  /* 0xffffffff00007836 */ /* 0x000fe40000000000 */
[C---:B------:R-:W-:Y:S01]  /*19a0*/  ISETP.NE.AND P1, PT, R3.reuse, 0x3, PT ;  /* 0x000000030300780c */ /* 0x040fe20003f25270 */
[----:B------:R-:W-:Y:S02]  /*19b0*/  USEL UR4, URZ, 0x1, UP0 ;  /* 0x000000013f047887 */ /* 0x000fe40008000000 */
[----:B------:R-:W-:Y:S01]  /*19c0*/  USEL UR8, UR8, URZ, UP0 ;  /* 0x0000003f08087287 */ /* 0x000fe20008000000 */
[----:B------:R-:W-:-:S03]  /*19d0*/  SEL R3, R3, RZ, P1 ;  /* 0x000000ff03037207 */ /* 0x000fc60000800000 */
[----:B------:R-:W-:Y:S01]  /*19e0*/  LOP3.LUT R7, R7, UR4, RZ, 0x3c, !PT ;  /* 0x0000000407077c12 */ /* 0x000fe2000f8e3cff */
[----:B------:R-:W-:Y:S07]  /*19f0*/  @P2 BRA `(.L_x_29) ;  /* 0xfffffffc00402947 */ /* 0x000fee000383ffff */
.L_x_22:
[----:B------:R-:W3:Y:S02]  /*1a00*/  LDC R0, c[0x0][0x28c] ;  /* 0x0000a300ff007b82 */ /* 0x000ee40000000800 */
[----:B---3--:R-:W-:-:S13]  /*1a10*/  ISETP.GE.AND P1, PT, R0, 0x1, PT ;  /* 0x000000010000780c */ /* 0x008fda0003f26270 */
[----:B------:R-:W-:Y:S05]  /*1a20*/  @!P1 BRA `(.L_x_30) ;  /* 0x0000000000509947 */ /* 0x000fea0003800000 */
[----:B------:R-:W-:Y:S05]  /*1a30*/  @!P0 BRA `(.L_x_31) ;  /* 0x0000000000048947 */ /* 0x000fea0003800000 */
[----:B------:R-:W-:Y:S01]  /*1a40*/  BPT.TRAP 0x1 ;  /* 0x000000040000795c */ /* 0x000fe20000300000 */
.L_x_31:
[----:B------:R-:W-:Y:S01]  /*1a50*/  ISETP.NE.AND P0, PT, R23, RZ, PT ;  /* 0x000000ff1700720c */ /* 0x000fe20003f05270 */
[----:B------:R-:W-:Y:S01]  /*1a60*/  BSSY B0, `(.L_x_32) ;  /* 0x000000e000007945 */ /* 0x000fe20003800000 */
[----:B------:R-:W-:-:S11]  /*1a70*/  ISETP.GT.U32.AND P1, PT, R19, 0x1, PT ;  /* 0x000000011300780c */ /* 0x000fd60003f24070 */
[----:B------:R-:W-:Y:S05]  /*1a80*/  @!P0 BRA `(.L_x_33) ;  /* 0x00000000002c8947 */ /* 0x000fea0003800000 */
[----:B------:R-:W-:-:S04]  /*1a90*/  UISETP.LT.AND UP0, UPT, UR40, 0x1, UPT ;  /* 0x000000012800788c */ /* 0x000fc8000bf01270 */
[----:B------:R-:W-:-:S04]  /*1aa0*/  USEL UR6, UR40, 0x1, UP0 ;  /* 0x0000000128067887 */ /* 0x000fc80008000000 */
[----:B------:R-:W-:-:S04]  /*1ab0*/  UIADD3 UR6, UR39, UR40, -UR6 ;  /* 0x0000002827067290 */ /* 0x000fc8000fffe806 */
[----:B------:R-:W-:-:S04]  /*1ac0*/  UIMAD.WIDE.U32 UR4, UR6, -0x55555555, URZ ;  /* 0xaaaaaaab060478a5 */ /* 0x000fc8000f8e003f */
[----:B------:R-:W-:-:S04]  /*1ad0*/  USHF.R.U32.HI UR4, URZ, 0x1, UR5 ;  /* 0x000000013f047899 */ /* 0x000fc80008011605 */
[----:B------:R-:W-:-:S06]  /*1ae0*/  UIMAD UR6, UR4, -0x3, UR6 ;  /* 0xfffffffd040678a4 */ /* 0x000fcc000f8e0206 */
[----:B------:R-:W-:-:S04]  /*1af0*/  IMAD.U32 R3, RZ, RZ, UR6 ;  /* 0x00000006ff037e24 */ /* 0x000fc8000f8e00ff */
[----:B------:R-:W-:-:S04]  /*1b00*/  IMAD R0, R3, 0x8, R6 ;  /* 0x0000000803007824 */ /* 0x000fc800078e0206 */
[----:B------:R-:W-:-:S05]  /*1b10*/  VIADD R3, R0, 0x18 ;  /* 0x0000001800037836 */ /* 0x000fca0000000000 */
[----:B------:R-:W-:-:S04]  /*1b20*/  PRMT R3, R152, 0x654, R3 ;  /* 0x0000065498037816 */ /* 0x000fc80000000003 */
[----:B------:R3:W-:Y:S03]  /*1b30*/  SYNCS.ARRIVE.TRANS64.RED.A1T0 RZ, [R3+URZ], RZ ;  /* 0x000000ff03ff79a7 */ /* 0x0007e6000810043f */
.L_x_33:
[----:B------:R-:W-:Y:S05]  /*1b40*/  BSYNC B0 ;  /* 0x0000000000007941 */ /* 0x000fea0003800000 */
.L_x_32:
[----:B------:R-:W-:Y:S05]  /*1b50*/  @P1 BRA `(.L_x_30) ;  /* 0x0000000000041947 */ /* 0x000fea0003800000 */
[----:B------:R-:W-:Y:S01]  /*1b60*/  BPT.TRAP 0x1 ;  /* 0x000000040000795c */ /* 0x000fe20000300000 */
.L_x_30:
[----:B------:R-:W4:Y:S01]  /*1b70*/  LDC R6, c[0x0][0x288] ;  /* 0x0000a200ff067b82 */ /* 0x000f220000000800 */
[----:B------:R-:W-:Y:S01]  /*1b80*/  IMAD.SHL.U32 R9, R153, 0x80, RZ ;  /* 0x0000008099097824 */ /* 0x000fe200078e00ff */
[--C-:B------:R-:W-:Y:S01]  /*1b90*/  SHF.R.U32.HI R0, RZ, 0x2, R18.reuse ;  /* 0x00000002ff007819 */ /* 0x100fe20000011612 */
[----:B------:R-:W-:Y:S01]  /*1ba0*/  UIADD3 UR39, UR40, UR39, URZ ;  /* 0x0000002728277290 */ /* 0x000fe2000fffe03f */
[----:B01----:R-:W-:Y:S01]  /*1bb0*/  SHF.R.U32.HI R5, RZ, 0x7, R18 ;  /* 0x00000007ff057819 */ /* 0x003fe20000011612 */
[----:B------:R-:W-:Y:S01]  /*1bc0*/  IMAD.SHL.U32 R11, R154, 0x100, RZ ;  /* 0x000001009a0b7824 */ /* 0x000fe200078e00ff */
[----:B------:R-:W-:Y:S01]  /*1bd0*/  LOP3.LUT R4, R18, 0x60, RZ, 0xc0, !PT ;  /* 0x0000006012047812 */ /* 0x000fe200078ec0ff */
[----:B------:R-:W-:Y:S01]  /*1be0*/  UISETP.GT.U32.AND UP0, UPT, UR39, 0x2, UPT ;  /* 0x000000022700788c */ /* 0x000fe2000bf04070 */
[----:B---3--:R-:W-:Y:S01]  /*1bf0*/  LOP3.LUT R3, R0, 0x7, RZ, 0xc0, !PT ;  /* 0x0000000700037812 */ /* 0x008fe200078ec0ff */
[----:B------:R-:W-:Y:S01]  /*1c00*/  IMAD.SHL.U32 R14, R18, 0x2, RZ ;  /* 0x00000002120e7824 */ /* 0x000fe200078e00ff */
[----:B------:R-:W-:Y:S01]  /*1c10*/  LOP3.LUT R0, R5, 0x1, RZ, 0xc0, !PT ;  /* 0x0000000105007812 */ /* 0x000fe200078ec0ff */
[----:B------:R-:W-:Y:S01]  /*1c20*/  ULDC UR7, c[0x0][0x284] ;  /* 0x0000a10000077ab9 */ /* 0x000fe20000000800 */
[----:B------:R-:W-:Y:S01]  /*1c30*/  SHF.R.U32.HI R8, RZ, 0x1, R4 ;  /* 0x00000001ff087819 */ /* 0x000fe20000011604 */
[----:B------:R-:W-:Y:S01]  /*1c40*/  UISETP.LT.U32.AND UP0, UPT, UR40, 0x3, UP0 ;  /* 0x000000032800788c */ /* 0x000fe20008701070 */
[----:B------:R-:W-:Y:S01]  /*1c50*/  SHF.R.S32.HI R162, RZ, 0x1f, R22 ;  /* 0x0000001fffa27819 */ /* 0x000fe20000011416 */
[----:B------:R-:W-:Y:S01]  /*1c60*/  UISETP.GE.U32.AND UP1, UPT, UR40, 0x3, UPT ;  /* 0x000000032800788c */ /* 0x000fe2000bf26070 */
[----:B------:R-:W-:Y:S01]  /*1c70*/  IMAD.SHL.U32 R10, R0, 0x40, RZ ;  /* 0x00000040000a7824 */ /* 0x000fe200078e00ff */
[----:B------:R-:W-:Y:S01]  /*1c80*/  IADD3 R5, RZ, -R8, -R3 ;  /* 0x80000008ff057210 */ /* 0x000fe20007ffe803 */
[----:B------:R-:W-:Y:S01]  /*1c90*/  ULDC.64 UR8, c[0x0][0x5d0] ;  /* 0x0001740000087ab9 */ /* 0x000fe20000000a00 */
[C---:B------:R-:W-:Y:S01]  /*1ca0*/  LOP3.LUT R14, R9.reuse, 0x6, R14, 0xf8, !PT ;  /* 0x00000006090e7812 */ /* 0x040fe200078ef80e */
[----:B------:R-:W-:Y:S01]  /*1cb0*/  UIMAD.WIDE.U32 UR4, UR39, -0x55555555, URZ ;  /* 0xaaaaaaab270478a5 */ /* 0x000fe2000f8e003f */
[----:B------:R-:W-:Y:S01]  /*1cc0*/  LOP3.LUT R4, R18, 0x3, RZ, 0xc0, !PT ;  /* 0x0000000312047812 */ /* 0x000fe200078ec0ff */
[----:B------:R-:W-:Y:S01]  /*1cd0*/  USEL UR6, URZ, 0x1, !UP0 ;  /* 0x000000013f067887 */ /* 0x000fe2000c000000 */
[----:B------:R-:W-:Y:S01]  /*1ce0*/  IMAD R7, R162, UR8, RZ ;  /* 0x00000008a2077c24 */ /* 0x000fe2000f8e02ff */
[----:B----4-:R-:W-:Y:S01]  /*1cf0*/  ISETP.GE.AND P0, PT, R9, R6, PT ;  /* 0x000000060900720c */ /* 0x010fe20003f06270 */
[----:B------:R-:W-:Y:S01]  /*1d00*/  IMAD R0, R0, -0x40, R5 ;  /* 0xffffffc000007824 */ /* 0x000fe200078e0205 */
[----:B------:R-:W-:Y:S01]  /*1d10*/  SHF.R.S32.HI R15, RZ, 0x1f, R14 ;  /* 0x0000001fff0f7819 */ /* 0x000fe2000001140e */
[----:B------:R-:W-:Y:S01]  /*1d20*/  USHF.R.U32.HI UR4, URZ, 0x1, UR5 ;  /* 0x000000013f047899 */ /* 0x000fe20008011605 */
[C---:B------:R-:W-:Y:S01]  /*1d30*/  ISETP.GE.OR P0, PT, R11.reuse, UR7, P0 ;  /* 0x000000070b007c0c */ /* 0x040fe20008706670 */
[----:B------:R-:W-:Y:S01]  /*1d40*/  ULOP3.LUT UR38, UR38, UR6, URZ, 0x3c, !UPT ;  /* 0x0000000626267292 */ /* 0x000fe2000f8e3c3f */
[----:B------:R-:W-:Y:S01]  /*1d50*/  LOP3.LUT R3, R10, 0x40, R3, 0xe2, !PT ;  /* 0x000000400a037812 */ /* 0x000fe200078ee203 */
[----:B------:R-:W-:Y:S01]  /*1d60*/  IMAD R10, R4, -0x2, R6 ;  /* 0xfffffffe040a7824 */ /* 0x000fe200078e0206 */
[----:B------:R-:W-:Y:S01]  /*1d70*/  UIMAD UR39, UR4, -0x3, UR39 ;  /* 0xfffffffd042778a4 */ /* 0x000fe2000f8e0227 */
[----:B------:R-:W-:Y:S01]  /*1d80*/  IMAD.WIDE R4, R154, 0x100, RZ ;  /* 0x000001009a047825 */ /* 0x000fe200078e02ff */
[----:B------:R-:W-:Y:S01]  /*1d90*/  @UP1 ULOP3.LUT UR38, UR38, 0x1, UR4, 0x78, !UPT ;  /* 0x0000000126261892 */ /* 0x000fe2000f8e7804 */
[----:B------:R-:W-:-:S02]  /*1da0*/  IADD3 R0, -R11, UR7, R0 ;  /* 0x000000070b007c10 */ /* 0x000fc4000fffe100 */
[----:B------:R-:W-:Y:S01]  /*1db0*/  IMAD R13, R22, UR9, R7 ;  /* 0x00000009160d7c24 */ /* 0x000fe2000f8e0207 */
[----:B------:R-:W-:Y:S01]  /*1dc0*/  LOP3.LUT R153, R4, R3, R8, 0xfe, !PT ;  /* 0x0000000304997212 */ /* 0x000fe200078efe08 */
[----:B------:R-:W-:-:S04]  /*1dd0*/  IMAD.WIDE.U32 R6, R22, UR8, R14 ;  /* 0x0000000816067c25 */ /* 0x000fc8000f8e000e */
[----:B------:R-:W-:Y:S02]  /*1de0*/  IMAD.IADD R7, R7, 0x1, R13 ;  /* 0x0000000107077824 */ /* 0x000fe400078e020d */
[----:B------:R-:W-:Y:S02]  /*1df0*/  IMAD.IADD R3, R10, 0x1, -R9 ;  /* 0x000000010a037824 */ /* 0x000fe400078e0a09 */
[----:B------:R-:W-:Y:S01]  /*1e00*/  IMAD.MOV.U32 R154, RZ, RZ, -0x1 ;  /* 0xffffffffff9a7424 */ /* 0x000fe200078e00ff */
[----:B------:R-:W-:Y:S06]  /*1e10*/  @P0 BRA `(.L_x_34) ;  /* 0x0000006000f40947 */ /* 0x000fec0003800000 */
[----:B------:R-:W0:Y:S01]  /*1e20*/  LDC.64 R20, c[0x0][0x5c8] ;  /* 0x00017200ff147b82 */ /* 0x000e220000000a00 */
[----:B------:R-:W-:Y:S01]  /*1e30*/  ULDC.64 UR4, c[0x0][0x5c0] ;  /* 0x0001700000047ab9 */ /* 0x000fe20000000a00 */
[----:B------:R-:W-:Y:S01]  /*1e40*/  BSSY B0, `(.L_x_34) ;  /* 0x000063a000007945 */ /* 0x000fe20003800000 */
[-C--:B0-----:R-:W-:Y:S01]  /*1e50*/  IMAD R8, R5, R20.reuse, RZ ;  /* 0x0000001405087224 */ /* 0x081fe200078e02ff */
[----:B------:R-:W-:Y:S01]  /*1e60*/  SHF.L.U64.HI R13, R20, 0x3, R21 ;  /* 0x00000003140d7819 */ /* 0x000fe20000010215 */
[----:B------:R-:W-:-:S04]  /*1e70*/  IMAD.WIDE.U32 R6, R153, R20, R6 ;  /* 0x0000001499067225 */ /* 0x000fc800078e0006 */
[----:B------:R-:W-:Y:S01]  /*1e80*/  IMAD R9, R153, R21, R8 ;  /* 0x0000001599097224 */ /* 0x000fe200078e0208 */
[----:B------:R-:W-:Y:S01]  /*1e90*/  IADD3 R160, P0, R6, UR4, RZ ;  /* 0x0000000406a07c10 */ /* 0x000fe2000ff1e0ff */
[C---:B------:R-:W-:Y:S02]  /*1ea0*/  IMAD.SHL.U32 R11, R20.reuse, 0x8, RZ ;  /* 0x00000008140b7824 */ /* 0x040fe400078e00ff */
[----:B------:R-:W-:Y:S01]  /*1eb0*/  IMAD.IADD R9, R7, 0x1, R9 ;  /* 0x0000000107097824 */ /* 0x000fe200078e0209 */
[-C--:B------:R-:W-:Y:S02]  /*1ec0*/  LEA R6, P2, R20, R160.reuse, 0x7 ;  /* 0x000000a014067211 */ /* 0x080fe400078438ff */
[----:B------:R-:W-:Y:S02]  /*1ed0*/  IADD3 R8, P1, R11, R160, RZ ;  /* 0x000000a00b087210 */ /* 0x000fe40007f3e0ff */
[----:B------:R-:W-:Y:S02]  /*1ee0*/  IADD3.X R161, R9, UR5, RZ, P0, !PT ;  /* 0x0000000509a17c10 */ /* 0x000fe400087fe4ff */
[----:B-----5:R-:W-:-:S02]  /*1ef0*/  ISETP.NE.AND P0, PT, R156, RZ, PT ;  /* 0x000000ff9c00720c */ /* 0x020fc40003f05270 */
[----:B------:R-:W-:Y:S01]  /*1f00*/  LEA.HI.X R7, R20, R161, R21, 0x7, P2 ;  /* 0x000000a114077211 */ /* 0x000fe200010f3c15 */
[----:B------:R-:W-:Y:S01]  /*1f10*/  IMAD.X R9, R13, 0x1, R161, P1 ;  /* 0x000000010d097824 */ /* 0x000fe200008e06a1 */
[----:B------:R-:W-:-:S05]  /*1f20*/  IADD3 R10, P2, R11, R6, RZ ;  /* 0x000000060b0a7210 */ /* 0x000fca0007f5e0ff */
[----:B------:R-:W-:-:S04]  /*1f30*/  IMAD.X R11, R13, 0x1, R7, P2 ;  /* 0x000000010d0b7824 */ /* 0x000fc800010e0607 */
[----:B------:R-:W-:Y:S05]  /*1f40*/  @!P0 BRA `(.L_x_35) ;  /* 0x0000004800948947 */ /* 0x000fea0003800000 */
[----:B------:R-:W0:Y:S01]  /*1f50*/  LDC.64 R158, c[0x0][0x5b0] ;  /* 0x00016c00ff9e7b82 */ /* 0x000e220000000a00 */
[----:B------:R-:W-:Y:S01]  /*1f60*/  ULDC.64 UR4, c[0x0][0x5b8] ;  /* 0x00016e0000047ab9 */ /* 0x000fe20000000a00 */
[----:B------:R-:W-:Y:S01]  /*1f70*/  ISETP.GE.AND P0, PT, R0, 0x1, PT ;  /* 0x000000010000780c */ /* 0x000fe20003f06270 */
[----:B------:R-:W-:Y:S01]  /*1f80*/  IMAD R21, R162, UR4, RZ ;  /* 0x00000004a2157c24 */ /* 0x000fe2000f8e02ff */
[----:B------:R-:W-:Y:S01]  /*1f90*/  BSSY B1, `(.L_x_36) ;  /* 0x0000010000017945 */ /* 0x000fe20003800000 */
[C---:B------:R-:W-:Y:S01]  /*1fa0*/  IMAD.WIDE.U32 R14, R22.reuse, UR4, R14 ;  /* 0x00000004160e7c25 */ /* 0x040fe2000f8e000e */
[----:B------:R-:W-:Y:S02]  /*1fb0*/  ISETP.LT.OR P3, PT, R3, 0x1, !P0 ;  /* 0x000000010300780c */ /* 0x000fe40004761670 */
[----:B------:R-:W1:Y:S01]  /*1fc0*/  LDC.64 R12, c[0x0][0x5a8] ;  /* 0x00016a00ff0c7b82 */ /* 0x000e620000000a00 */
[----:B------:R-:W-:Y:S02]  /*1fd0*/  IMAD R21, R22, UR5, R21 ;  /* 0x0000000516157c24 */ /* 0x000fe4000f8e0215 */
[----:B------:R-:W-:-:S02]  /*1fe0*/  IMAD.MOV.U32 R20, RZ, RZ, R14 ;  /* 0x000000ffff147224 */ /* 0x000fc400078e000e */
[----:B------:R-:W-:Y:S02]  /*1ff0*/  IMAD.IADD R21, R15, 0x1, R21 ;  /* 0x000000010f157824 */ /* 0x000fe400078e0215 */
[-C--:B0-----:R-:W-:Y:S01]  /*2000*/  IMAD R22, R5, R158.reuse, RZ ;  /* 0x0000009e05167224 */ /* 0x081fe200078e02ff */
[----:B------:R-:W-:Y:S01]  /*2010*/  SHF.L.U64.HI R165, R158, 0x3, R159 ;  /* 0x000000039ea57819 */ /* 0x000fe2000001029f */
[----:B------:R-:W-:-:S04]  /*2020*/  IMAD.WIDE.U32 R162, R153, R158, R20 ;  /* 0x0000009e99a27225 */ /* 0x000fc800078e0014 */
[----:B------:R-:W-:Y:S01]  /*2030*/  IMAD R171, R153, R159, R22 ;  /* 0x0000009f99ab7224 */ /* 0x000fe200078e0216 */
[----:B-1----:R-:W-:Y:S01]  /*2040*/  IADD3 R162, P1, R162, R12, RZ ;  /* 0x0000000ca2a27210 */ /* 0x002fe20007f3e0ff */
[----:B------:R-:W-:-:S03]  /*2050*/  IMAD.SHL.U32 R164, R158, 0x8, RZ ;  /* 0x000000089ea47824 */ /* 0x000fc600078e00ff */
[----:B------:R-:W-:Y:S01]  /*2060*/  IADD3.X R163, R13, R163, R171, P1, !PT ;  /* 0x000000a30da37210 */ /* 0x000fe20000ffe4ab */
[----:B------:R-:W-:Y:S08]  /*2070*/  @P3 BRA `(.L_x_37) ;  /* 0x0000000000043947 */ /* 0x000ff00003800000 */
[----:B--2---:R0:W5:Y:S02]  /*2080*/  LDG.E.U8 R157, desc[UR36][R162.64] ;  /* 0x00000024a29d7981 */ /* 0x004164000c1e1100 */
.L_x_37:
[----:B------:R-:W-:Y:S05]  /*2090*/  BSYNC B1 ;  /* 0x0000000000017941 */ /* 0x000fea0003800000 */
.L_x_36:
[----:B-----5:R-:W-:Y:S01]  /*20a0*/  LOP3.LUT R22, R157, 0xffff, RZ, 0xc0, !PT ;  /* 0x0000ffff9d167812 */ /* 0x020fe200078ec0ff */
[----:B------:R-:W-:Y:S01]  /*20b0*/  IMAD.WIDE.U32 R166, R153, R158, R164 ;  /* 0x0000009e99a67225 */ /* 0x000fe200078e00a4 */
[----:B------:R-:W-:Y:S01]  /*20c0*/  ISETP.LT.OR P4, PT, R3, 0x2, !P0 ;  /* 0x000000020300780c */ /* 0x000fe20004781670 */
[----:B------:R-:W-:Y:S01]  /*20d0*/  BSSY B1, `(.L_x_38) ;  /* 0x000000e000017945 */ /* 0x000fe20003800000 */
[----:B------:R-:W-:Y:S01]  /*20e0*/  PRMT R169, R22, 0x8880, RZ ;  /* 0x0000888016a97816 */ /* 0x000fe200000000ff */
[----:B------:R-:W-:Y:S01]  /*20f0*/  IMAD.IADD R167, R171, 0x1, R167 ;  /* 0x00000001aba77824 */ /* 0x000fe200078e02a7 */
[----:B------:R-:W-:Y:S02]  /*2100*/  IADD3 R166, P2, P5, R14, R12, R166 ;  /* 0x0000000c0ea67210 */ /* 0x000fe40007d5e0a6 */
[----:B------:R-:W-:Y:S01]  /*2110*/  ISETP.GE.AND P1, PT, R0, 0x9, PT ;  /* 0x000000090000780c */ /* 0x000fe20003f26270 */
[----:B------:R-:W-:Y:S01]  /*2120*/  IMAD R22, R169, R156, RZ ;  /* 0x0000009ca9167224 */ /* 0x000fe200078e02ff */
[----:B------:R-:W-:-:S02]  /*2130*/  IADD3.X R167, R21, R13, R167, P2, P5 ;  /* 0x0000000d15a77210 */ /* 0x000fc400017ea4a7 */
[----:B------:R-:W-:Y:S01]  /*2140*/  ISETP.LT.OR P2, PT, R3, 0x1, !P1 ;  /* 0x000000010300780c */ /* 0x000fe20004f41670 */
[----:B------:R-:W-:-:S05]  /*2150*/  @!P3 IMAD R169, R88, R155, R22 ;  /* 0x0000009b58a9b224 */ /* 0x000fca00078e0216 */
[----:B------:R1:W-:Y:S01]  /*2160*/  @!P3 STG.E.U8 desc[UR36][R160.64], R169 ;  /* 0x000000a9a000b986 */ /* 0x0003e2000c101124 */
[----:B------:R-:W-:Y:S06]  /*2170*/  @P4 BRA `(.L_x_39) ;  /* 0x00000000000c4947 */ /* 0x000fec0003800000 */
[----:B--2---:R-:W1:Y:S02]  /*2180*/  LDG.E.U8 R157, desc[UR36][R162.64+0x1] ;  /* 0x00000124a29d7981 */ /* 0x004e64000c1e1100 */
[----:B-1----:R-:W-:-:S05]  /*2190*/  PRMT R169, R157, 0x8880, RZ ;  /* 0x000088809da97816 */ /* 0x002fca00000000ff */
[----:B------:R-:W-:-:S07]  /*21a0*/  IMAD R22, R169, R156, RZ ;  /* 0x0000009ca9167224 */ /* 0x000fce00078e02ff */
.L_x_39:
[----:B------:R-:W-:Y:S05]  /*21b0*/  BSYNC B1 ;  /* 0x0000000000017941 */ /* 0x000fea0003800000 */
.L_x_38:
[----:B------:R-:W-:Y:S01]  /*21c0*/  @!P4 IMAD R89, R89, R155, R22 ;  /* 0x0000009b5959c224 */ /* 0x000fe200078e0216 */
[----:B------:R-:W-:Y:S04]  /*21d0*/  BSSY B1, `(.L_x_40) ;  /* 0x0000006000017945 */ /* 0x000fe80003800000 */
[----:B------:R3:W-:Y:S01]  /*21e0*/  @!P4 STG.E.U8 desc[UR36][R160.64+0x1], R89 ;  /* 0x00000159a000c986 */ /* 0x0007e2000c101124 */
[----:B------:R-:W-:Y:S05]  /*21f0*/  @P2 BRA `(.L_x_41) ;  /* 0x00000000000c2947 */ /* 0x000fea0003800000 */
[----:B--2---:R-:W3:Y:S02]  /*2200*/  LDG.E.U8 R157, desc[UR36][R166.64] ;  /* 0x00000024a69d7981 */ /* 0x004ee4000c1e1100 */
[----:B---3--:R-:W-:-:S05]  /*2210*/  PRMT R89, R157, 0x8880, RZ ;  /* 0x000088809d597816 */ /* 0x008fca00000000ff */
[----:B------:R-:W-:-:S07]  /*2220*/  IMAD R22, R89, R156, RZ ;  /* 0x0000009c59167224 */ /* 0x000fce00078e02ff */
.L_x_41:
[----:B------:R-:W-:Y:S05]  /*2230*/  BSYNC B1 ;  /* 0x0000000000017941 */ /* 0x000fea0003800000 */
.L_x_40:
[C---:B------:R-:W-:Y:S01]  /*2240*/  ISETP.LT.OR P4, PT, R3.reuse, 0x2, !P1 ;  /* 0x000000020300780c */ /* 0x040fe20004f81670 */
[----:B---3--:R-:W-:Y:S01]  /*2250*/  @!P2 IMAD R89, R90, R155, R22 ;  /* 0x0000009b5a59a224 */ /* 0x008fe200078e0216 */
[----:B------:R-:W-:Y:S01]  /*2260*/  BSSY B1, `(.L_x_42) ;  /* 0x0000009000017945 */ /* 0x000fe20003800000 */
[C---:B------:R-:W-:Y:S02]  /*2270*/  ISETP.LT.OR P3, PT, R3.reuse, 0x9, !P0 ;  /* 0x000000090300780c */ /* 0x040fe40004761670 */
[C---:B------:R-:W-:Y:S01]  /*2280*/  ISETP.LT.OR P5, PT, R3.reuse, 0xa, !P0 ;  /* 0x0000000a0300780c */ /* 0x040fe200047a1670 */
[----:B------:R3:W-:Y:S01]  /*2290*/  @!P2 STG.E.U8 desc[UR36][R8.64], R89 ;  /* 0x000000590800a986 */ /* 0x0007e2000c101124 */
[----:B------:R-:W-:-:S06]  /*22a0*/  ISETP.LT.OR P2, PT, R3, 0x9, !P1 ;  /* 0x000000090300780c */ /* 0x000fcc0004f41670 */
[----:B------:R-:W-:Y:S07]  /*22b0*/  @P4 BRA `(.L_x_43) ;  /* 0x00000000000c4947 */ /* 0x000fee0003800000 */
[----:B--2---:R-:W3:Y:S02]  /*22c0*/  LDG.E.U8 R157, desc[UR36][R166.64+0x1] ;  /* 0x00000124a69d7981 */ /* 0x004ee4000c1e1100 */
[----:B---3--:R-:W-:-:S05]  /*22d0*/  PRMT R89, R157, 0x8880, RZ ;  /* 0x000088809d597816 */ /* 0x008fca00000000ff */
[----:B------:R-:W-:-:S07]  /*22e0*/  IMAD R22, R89, R156, RZ ;  /* 0x0000009c59167224 */ /* 0x000fce00078e02ff */
.L_x_43:
[----:B------:R-:W-:Y:S05]  /*22f0*/  BSYNC B1 ;  /* 0x0000000000017941 */ /* 0x000fea0003800000 */
.L_x_42:
[----:B------:R-:W-:Y:S01]  /*2300*/  @!P4 IMAD R91, R91, R155, R22 ;  /* 0x0000009b5b5bc224 */ /* 0x000fe200078e0216 */
[----:B------:R-:W-:Y:S04]  /*2310*/  BSSY B1, `(.L_x_44) ;  /* 0x0000006000017945 */ /* 0x000fe80003800000 */
[----:B------:R4:W-:Y:S01]  /*2320*/  @!P4 STG.E.U8 desc[UR36][R8.64+0x1], R91 ;  /* 0x0000015b0800c986 */ /* 0x0009e2000c101124 */
[----:B------:R-:W-:Y:S05]  /*2330*/  @P3 BRA `(.L_x_45) ;  /* 0x00000000000c3947 */ /* 0x000fea0003800000 */
[----:B--2---:R-:W3:Y:S02]  /*2340*/  LDG.E.U8 R157, desc[UR36][R162.64+0x8] ;  /* 0x00000824a29d7981 */ /* 0x004ee4000c1e1100 */
[----:B---3--:R-:W-:-:S05]  /*2350*/  PRMT R89, R157, 0x8880, RZ ;  /* 0x000088809d597816 */ /* 0x008fca00000000ff */
[----:B------:R-:W-:-:S07]  /*2360*/  IMAD R22, R89, R156, RZ ;  /* 0x0000009c59167224 */ /* 0x000fce00078e02ff */
.L_x_45:
[----:B------:R-:W-:Y:S05]  /*2370*/  BSYNC B1 ;  /* 0x0000000000017941 */ /* 0x000fea0003800000 */
.L_x_44:
[----:B---3--:R-:W-:Y:S01]  /*2380*/  @!P3 IMAD R89, R92, R155, R22 ;  /* 0x0000009b5c59b224 */ /* 0x008fe200078e0216 */
[----:B------:R-:W-:Y:S04]  /*2390*/  BSSY B1, `(.L_x_46) ;  /* 0x0000006000017945 */ /* 0x000fe80003800000 */
[----:B------:R3:W-:Y:S01]  /*23a0*/  @!P3 STG.E.U8 desc[UR36][R160.64+0x8], R89 ;  /* 0x00000859a000b986 */ /* 0x0007e2000c101124 */
[----:B------:R-:W-:Y:S05]  /*23b0*/  @P5 BRA `(.L_x_47) ;  /* 0x00000000000c5947 */ /* 0x000fea0003800000 */
[----:B--2---:R-:W3:Y:S02]  /*23c0*/  LDG.E.U8 R157, desc[UR36][R162.64+0x9] ;  /* 0x00000924a29d7981 */ /* 0x004ee4000c1e1100 */
[----:B---3--:R-:W-:-:S05]  /*23d0*/  PRMT R89, R157, 0x8880, RZ ;  /* 0x000088809d597816 */ /* 0x008fca00000000ff */
[----:B------:R-:W-:-:S07]  /*23e0*/  IMAD R22, R89, R156, RZ ;  /* 0x0000009c59167224 */ /* 0x000fce00078e02ff */
.L_x_47:
[----:B------:R-:W-:Y:S05]  /*23f0*/  BSYNC B1 ;  /* 0x0000000000017941 */ /* 0x000fea0003800000 */
.L_x_46:
[----:B------:R-:W-:Y:S01]  /*2400*/  @!P5 IMAD R93, R93, R155, R22 ;  /* 0x0000009b5d5dd224 */ /* 0x000fe200078e0216 */
[----:B------:R-:W-:Y:S04]  /*2410*/  BSSY B1, `(.L_x_48) ;  /* 0x0000006000017945 */ /* 0x000fe80003800000 */
[----:B------:R0:W-:Y:S01]  /*2420*/  @!P5 STG.E.U8 desc[UR36][R160.64+0x9], R93 ;  /* 0x0000095da000d986 */ /* 0x0001e2000c101124 */
[----:B------:R-:W-:Y:S05]  /*2430*/  @P2 BRA `(.L_x_49) ;  /* 0x00000000000c2947 */ /* 0x000fea0003800000 */
[----:B--2---:R-:W3:Y:S02]  /*2440*/  LDG.E.U8 R157, desc[UR36][R166.64+0x8] ;  /* 0x00000824a69d7981 */ /* 0x004ee4000c1e1100 */
[----:B---3--:R-:W-:-:S05]  /*2450*/  PRMT R89, R157, 0x8880, RZ ;  /* 0x000088809d597816 */ /* 0x008fca00000000ff */
[----:B------:R-:W-:-:S07]  /*2460*/  IMAD R22, R89, R156, RZ ;  /* 0x0000009c59167224 */ /* 0x000fce00078e02ff */
.L_x_49:
[----:B------:R-:W-:Y:S05]  /*2470*/  BSYNC B1 ;  /* 0x0000000000017941 */ /* 0x000fea0003800000 */
.L_x_48:
        /* <DEDUP_REMOVED lines=11> */
.L_x_51:
[----:B------:R-:W-:Y:S05]  /*2530*/  BSYNC B1 ;  /* 0x0000000000017941 */ /* 0x000fea0003800000 */
.L_x_50:
[----:B------:R-:W-:Y:S01]  /*2540*/  @!P4 IMAD R95, R95, R155, R22 ;  /* 0x0000009b5f5fc224 */ /* 0x000fe200078e0216 */
[----:B------:R-:W-:Y:S04]  /*2550*/  BSSY B1, `(.L_x_52) ;  /* 0x0000006000017945 */ /* 0x000fe80003800000 */
[----:B------:R0:W-:Y:S01]  /*2560*/  @!P4 STG.E.U8 desc[UR36][R8.64+0x9], R95 ;  /* 0x0000095f0800c986 */ /* 0x0001e2000c101124 */
[----:B------:R-:W-:Y:S05]  /*2570*/  @P3 BRA `(.L_x_53) ;  /* 0x00000000000c3947 */ /* 0x000fea0003800000 */
[----:B--2---:R-:W3:Y:S02]  /*2580*/  LDG.E.U8 R157, desc[UR36][R162.64+0x10] ;  /* 0x00001024a29d7981 */ /* 0x004ee4000c1e1100 */
[----:B---3--:R-:W-:-:S05]  /*2590*/  PRMT R89, R157, 0x8880, RZ ;  /* 0x000088809d597816 */ /* 0x008fca00000000ff */
[----:B------:R-:W-:-:S07]  /*25a0*/  IMAD R22, R89, R156, RZ ;  /* 0x0000009c59167224 */ /* 0x000fce00078e02ff */
.L_x_53:
[----:B------:R-:W-:Y:S05]  /*25b0*/  BSYNC B1 ;  /* 0x0000000000017941 */ /* 0x000fea0003800000 */
.L_x_52:
[----:B---3--:R-:W-:Y:S01]  /*25c0*/  @!P3 IMAD R89, R96, R155, R22 ;  /* 0x0000009b6059b224 */ /* 0x008fe200078e0216 */
[----:B------:R-:W-:Y:S04]  /*25d0*/  BSSY B1, `(.L_x_54) ;  /* 0x0000006000017945 */ /* 0x000fe80003800000 */
[----:B------:R3:W-:Y:S01]  /*25e0*/  @!P3 STG.E.U8 desc[UR36][R160.64+0x10], R89 ;  /* 0x00001059a000b986 */ /* 0x0007e2000c101124 */
[----:B------:R-:W-:Y:S05]  /*25f0*/  @P5 BRA `(.L_x_55) ;  /* 0x00000000000c5947 */ /* 0x000fea0003800000 */
[----:B--2---:R-:W3:Y:S02]  /*2600*/  LDG.E.U8 R157, desc[UR36][R162.64+0x11] ;  /* 0x00001124a29d7981 */ /* 0x004ee4000c1e1100 */
[----:B---3--:R-:W-:-:S05]  /*2610*/  PRMT R89, R157, 0x8880, RZ ;  /* 0x000088809d597816 */ /* 0x008fca00000000ff */
[----:B------:R-:W-:-:S07]  /*2620*/  IMAD R22, R89, R156, RZ ;  /* 0x0000009c59167224 */ /* 0x000fce00078e02ff */
.L_x_55:
[----:B------:R-:W-:Y:S05]  /*2630*/  BSYNC B1 ;  /* 0x0000000000017941 */ /* 0x000fea0003800000 */
.L_x_54:
[----:B------:R-:W-:Y:S01]  /*2640*/  @!P5 IMAD R97, R97, R155, R22 ;  /* 0x0000009b6161d224 */ /* 0x000fe200078e0216 */
[----:B------:R-:W-:Y:S04]  /*2650*/  BSSY B1, `(.L_x_56) ;  /* 0x0000006000017945 */ /* 0x000fe80003800000 */
[----:B------:R0:W-:Y:S01]  /*2660*/  @!P5 STG.E.U8 desc[UR36][R160.64+0x11], R97 ;  /* 0x00001161a000d986 */ /* 0x0001e2000c101124 */
[----:B------:R-:W-:Y:S05]  /*2670*/  @P2 BRA `(.L_x_57) ;  /* 0x00000000000c2947 */ /* 0x000fea0003800000 */
[----:B--2---:R-:W3:Y:S02]  /*2680*/  LDG.E.U8 R157, desc[UR36][R166.64+0x10] ;  /* 0x00001024a69d7981 */ /* 0x004ee4000c1e1100 */
[----:B---3--:R-:W-:-:S05]  /*2690*/  PRMT R89, R157, 0x8880, RZ ;  /* 0x000088809d597816 */ /* 0x008fca00000000ff */
[----:B------:R-:W-:-:S07]  /*26a0*/  IMAD R22, R89, R156, RZ ;  /* 0x0000009c59167224 */ /* 0x000fce00078e02ff */
.L_x_57:
[----:B------:R-:W-:Y:S05]  /*26b0*/  BSYNC B1 ;  /* 0x0000000000017941 */ /* 0x000fea0003800000 */
.L_x_56:
        /* <DEDUP_REMOVED lines=11> */
.L_x_59:
[----:B------:R-:W-:Y:S05]  /*2770*/  BSYNC B1 ;  /* 0x0000000000017941 */ /* 0x000fea0003800000 */
.L_x_58:
[----:B------:R-:W-:Y:S01]  /*2780*/  @!P4 IMAD R99, R99, R155, R22 ;  /* 0x0000009b6363c224 */ /* 0x000fe200078e0216 */
[----:B------:R-:W-:Y:S04]  /*2790*/  BSSY B1, `(.L_x_60) ;  /* 0x0000006000017945 */ /* 0x000fe80003800000 */
[----:B------:R0:W-:Y:S01]  /*27a0*/  @!P4 STG.E.U8 desc[UR36][R8.64+0x11], R99 ;  /* 0x000011630800c986 */ /* 0x0001e2000c101124 */
[----:B------:R-:W-:Y:S05]  /*27b0*/  @P3 BRA `(.L_x_61) ;  /* 0x00000000000c3947 */ /* 0x000fea0003800000 */
[----:B--2---:R-:W3:Y:S02]  /*27c0*/  LDG.E.U8 R157, desc[UR36][R162.64+0x18] ;  /* 0x00001824a29d7981 */ /* 0x004ee4000c1e1100 */
[----:B---3--:R-:W-:-:S05]  /*27d0*/  PRMT R89, R157, 0x8880, RZ ;  /* 0x000088809d597816 */ /* 0x008fca00000000ff */
[----:B------:R-:W-:-:S07]  /*27e0*/  IMAD R22, R89, R156, RZ ;  /* 0x0000009c59167224 */ /* 0x000fce00078e02ff */
.L_x_61:
[----:B------:R-:W-:Y:S05]  /*27f0*/  BSYNC B1 ;  /* 0x0000000000017941 */ /* 0x000fea0003800000 */
.L_x_60:
[----:B---3--:R-:W-:Y:S01]  /*2800*/  @!P3 IMAD R89, R100, R155, R22 ;  /* 0x0000009b6459b224 */ /* 0x008fe200078e0216 */
[----:B------:R-:W-:Y:S04]  /*2810*/  BSSY B1, `(.L_x_62) ;  /* 0x0000006000017945 */ /* 0x000fe80003800000 */
[----:B------:R3:W-:Y:S01]  /*2820*/  @!P3 STG.E.U8 desc[UR36][R160.64+0x18], R89 ;  /* 0x00001859a000b986 */ /* 0x0007e2000c101124 */
[----:B------:R-:W-:Y:S05]  /*2830*/  @P5 BRA `(.L_x_63) ;  /* 0x00000000000c5947 */ /* 0x000fea0003800000 */
[----:B--2---:R-:W3:Y:S02]  /*2840*/  LDG.E.U8 R157, desc[UR36][R162.64+0x19] ;  /* 0x00001924a29d7981 */ /* 0x004ee4000c1e1100 */
[----:B---3--:R-:W-:-:S05]  /*2850*/  PRMT R89, R157, 0x8880, RZ ;  /* 0x000088809d597816 */ /* 0x008fca00000000ff */
[----:B------:R-:W-:-:S07]  /*2860*/  IMAD R22, R89, R156, RZ ;  /* 0x0000009c59167224 */ /* 0x000fce00078e02ff */
.L_x_63:
[----:B------:R-:W-:Y:S05]  /*2870*/  BSYNC B1 ;  /* 0x0000000000017941 */ /* 0x000fea0003800000 */
.L_x_62:
[----:B------:R-:W-:Y:S01]  /*2880*/  @!P5 IMAD R101, R101, R155, R22 ;  /* 0x0000009b6565d224 */ /* 0x000fe200078e0216 */
[----:B------:R-:W-:Y:S04]  /*2890*/  BSSY B1, `(.L_x_64) ;  /* 0x0000006000017945 */ /* 0x000fe80003800000 */
[----:B------:R0:W-:Y:S01]  /*28a0*/  @!P5 STG.E.U8 desc[UR36][R160.64+0x19], R101 ;  /* 0x00001965a000d986 */ /* 0x0001e2000c101124 */
[----:B------:R-:W-:Y:S05]  /*28b0*/  @P2 BRA `(.L_x_65) ;  /* 0x00000000000c2947 */ /* 0x000fea0003800000 */
[----:B--2---:R-:W3:Y:S02]  /*28c0*/  LDG.E.U8 R157, desc[UR36][R166.64+0x18] ;  /* 0x00001824a69d7981 */ /* 0x004ee4000c1e1100 */
[----:B---3--:R-:W-:-:S05]  /*28d0*/  PRMT R89, R157, 0x8880, RZ ;  /* 0x000088809d597816 */ /* 0x008fca00000000ff */
[----:B------:R-:W-:-:S07]  /*28e0*/  IMAD R22, R89, R156, RZ ;  /* 0x0000009c59167224 */ /* 0x000fce00078e02ff */
.L_x_65:
[----:B------:R-:W-:Y:S05]  /*28f0*/  BSYNC B1 ;  /* 0x0000000000017941 */ /* 0x000fea0003800000 */
.L_x_64:
        /* <DEDUP_REMOVED lines=11> */
.L_x_67:
[----:B------:R-:W-:Y:S05]  /*29b0*/  BSYNC B1 ;  /* 0x0000000000017941 */ /* 0x000fea0003800000 */
.L_x_66:
[----:B------:R-:W-:Y:S01]  /*29c0*/  @!P4 IMAD R103, R103, R155, R22 ;  /* 0x0000009b6767c224 */ /* 0x000fe200078e0216 */
[----:B------:R-:W-:Y:S04]  /*29d0*/  BSSY B1, `(.L_x_68) ;  /* 0x0000006000017945 */ /* 0x000fe80003800000 */
[----:B------:R0:W-:Y:S01]  /*29e0*/  @!P4 STG.E.U8 desc[UR36][R8.64+0x19], R103 ;  /* 0x000019670800c986 */ /* 0x0001e2000c101124 */
[----:B------:R-:W-:Y:S05]  /*29f0*/  @P3 BRA `(.L_x_69) ;  /* 0x00000000000c3947 */ /* 0x000fea0003800000 */
[----:B--2---:R-:W3:Y:S02]  /*2a00*/  LDG.E.U8 R157, desc[UR36][R162.64+0x20] ;  /* 0x00002024a29d7981 */ /* 0x004ee4000c1e1100 */
[----:B---3--:R-:W-:-:S05]  /*2a10*/  PRMT R89, R157, 0x8880, RZ ;  /* 0x000088809d597816 */ /* 0x008fca00000000ff */
[----:B------:R-:W-:-:S07]  /*2a20*/  IMAD R22, R89, R156, RZ ;  /* 0x0000009c59167224 */ /* 0x000fce00078e02ff */
.L_x_69:
[----:B------:R-:W-:Y:S05]  /*2a30*/  BSYNC B1 ;  /* 0x0000000000017941 */ /* 0x000fea0003800000 */
.L_x_68:
[----:B---3--:R-:W-:Y:S01]  /*2a40*/  @!P3 IMAD R89, R104, R155, R22 ;  /* 0x0000009b6859b224 */ /* 0x008fe200078e0216 */
[----:B------:R-:W-:Y:S04]  /*2a50*/  BSSY B1, `(.L_x_70) ;  /* 0x0000006000017945 */ /* 0x000fe80003800000 */
[----:B------:R3:W-:Y:S01]  /*2a60*/  @!P3 STG.E.U8 desc[UR36][R160.64+0x20], R89 ;  /* 0x00002059a000b986 */ /* 0x0007e2000c101124 */
[----:B------:R-:W-:Y:S05]  /*2a70*/  @P5 BRA `(.L_x_71) ;  /* 0x00000000000c5947 */ /* 0x000fea0003800000 */
[----:B--2---:R-:W3:Y:S02]  /*2a80*/  LDG.E.U8 R157, desc[UR36][R162.64+0x21] ;  /* 0x00002124a29d7981 */ /* 0x004ee4000c1e1100 */
[----:B---3--:R-:W-:-:S05]  /*2a90*/  PRMT R89, R157, 0x8880, RZ ;  /* 0x000088809d597816 */ /* 0x008fca00000000ff */
[----:B------:R-:W-:-:S07]  /*2aa0*/  IMAD R22, R89, R156, RZ ;  /* 0x0000009c59167224 */ /* 0x000fce00078e02ff */
.L_x_71:
[----:B------:R-:W-:Y:S05]  /*2ab0*/  BSYNC B1 ;  /* 0x0000000000017941 */ /* 0x000fea0003800000 */
.L_x_70:
[----:B------:R-:W-:Y:S01]  /*2ac0*/  @!P5 IMAD R105, R105, R155, R22 ;  /* 0x0000009b6969d224 */ /* 0x000fe200078e0216 */
[----:B------:R-:W-:Y:S04]  /*2ad0*/  BSSY B1, `(.L_x_72) ;  /* 0x0000006000017945 */ /* 0x000fe80003800000 */
[----:B------:R0:W-:Y:S01]  /*2ae0*/  @!P5 STG.E.U8 desc[UR36][R160.64+0x21], R105 ;  /* 0x00002169a000d986 */ /* 0x0001e2000c101124 */
[----:B------:R-:W-:Y:S05]  /*2af0*/  @P2 BRA `(.L_x_73) ;  /* 0x00000000000c2947 */ /* 0x000fea0003800000 */
[----:B--2---:R-:W3:Y:S02]  /*2b00*/  LDG.E.U8 R157, desc[UR36][R166.64+0x20] ;  /* 0x00002024a69d7981 */ /* 0x004ee4000c1e1100 */
[----:B---3--:R-:W-:-:S05]  /*2b10*/  PRMT R89, R157, 0x8880, RZ ;  /* 0x000088809d597816 */ /* 0x008fca00000000ff */
[----:B------:R-:W-:-:S07]  /*2b20*/  IMAD R22, R89, R156, RZ ;  /* 0x0000009c59167224 */ /* 0x000fce00078e02ff */
.L_x_73:
[----:B------:R-:W-:Y:S05]  /*2b30*/  BSYNC B1 ;  /* 0x0000000000017941 */ /* 0x000fea0003800000 */
.L_x_72:
        /* <DEDUP_REMOVED lines=11> */
.L_x_75:
[----:B------:R-:W-:Y:S05]  /*2bf0*/  BSYNC B1 ;  /* 0x0000000000017941 */ /* 0x000fea0003800000 */
.L_x_74:
[----:B------:R-:W-:Y:S01]  /*2c00*/  @!P4 IMAD R107, R107, R155, R22 ;  /* 0x0000009b6b6bc224 */ /* 0x000fe200078e0216 */
[----:B------:R-:W-:Y:S04]  /*2c10*/  BSSY B1, `(.L_x_76) ;  /* 0x0000006000017945 */ /* 0x000fe80003800000 */
[----:B------:R0:W-:Y:S01]  /*2c20*/  @!P4 STG.E.U8 desc[UR36][R8.64+0x21], R107 ;  /* 0x0000216b0800c986 */ /* 0x0001e2000c101124 */
[----:B------:R-:W-:Y:S05]  /*2c30*/  @P3 BRA `(.L_x_77) ;  /* 0x00000000000c3947 */ /* 0x000fea0003800000 */
[----:B--2---:R-:W3:Y:S02]  /*2c40*/  LDG.E.U8 R157, desc[UR36][R162.64+0x28] ;  /* 0x00002824a29d7981 */ /* 0x004ee4000c1e1100 */
[----:B---3--:R-:W-:-:S05]  /*2c50*/  PRMT R89, R157, 0x8880, RZ ;  /* 0x000088809d597816 */ /* 0x008fca00000000ff */
[----:B------:R-:W-:-:S07]  /*2c60*/  IMAD R22, R89, R156, RZ ;  /* 0x0000009c59167224 */ /* 0x000fce00078e02ff */
.L_x_77:
[----:B------:R-:W-:Y:S05]  /*2c70*/  BSYNC B1 ;  /* 0x0000000000017941 */ /* 0x000fea0003800000 */
.L_x_76:
[----:B---3--:R-:W-:Y:S01]  /*2c80*/  @!P3 IMAD R89, R108, R155, R22 ;  /* 0x0000009b6c59b224 */ /* 0x008fe200078e0216 */
[----:B------:R-:W-:Y:S04]  /*2c90*/  BSSY B1, `(.L_x_78) ;  /* 0x0000006000017945 */ /* 0x000fe80003800000 */
[----:B------:R3:W-:Y:S01]  /*2ca0*/  @!P3 STG.E.U8 desc[UR36][R160.64+0x28], R89 ;  /* 0x00002859a000b986 */ /* 0x0007e2000c101124 */
[----:B------:R-:W-:Y:S05]  /*2cb0*/  @P5 BRA `(.L_x_79) ;  /* 0x00000000000c5947 */ /* 0x000fea0003800000 */
[----:B--2---:R-:W3:Y:S02]  /*2cc0*/  LDG.E.U8 R157, desc[UR36][R162.64+0x29] ;  /* 0x00002924a29d7981 */ /* 0x004ee4000c1e1100 */
[----:B---3--:R-:W-:-:S05]  /*2cd0*/  PRMT R89, R157, 0x8880, RZ ;  /* 0x000088809d597816 */ /* 0x008fca00000000ff */
[----:B------:R-:W-:-:S07]  /*2ce0*/  IMAD R22, R89, R156, RZ ;  /* 0x0000009c59167224 */ /* 0x000fce00078e02ff */
.L_x_79:
[----:B------:R-:W-:Y:S05]  /*2cf0*/  BSYNC B1 ;  /* 0x0000000000017941 */ /* 0x000fea0003800000 */
.L_x_78:
[----:B------:R-:W-:Y:S01]  /*2d00*/  @!P5 IMAD R109, R109, R155, R22 ;  /* 0x0000009b6d6dd224 */ /* 0x000fe200078e0216 */
[----:B------:R-:W-:Y:S04]  /*2d10*/  BSSY B1, `(.L_x_80) ;  /* 0x0000006000017945 */ /* 0x000fe80003800000 */
[----:B------:R0:W-:Y:S01]  /*2d20*/  @!P5 STG.E.U8 desc[UR36][R160.64+0x29], R109 ;  /* 0x0000296da000d986 */ /* 0x0001e2000c101124 */
[----:B------:R-:W-:Y:S05]  /*2d30*/  @P2 BRA `(.L_x_81) ;  /* 0x00000000000c2947 */ /* 0x000fea0003800000 */
[----:B--2---:R-:W3:Y:S02]  /*2d40*/  LDG.E.U8 R157, desc[UR36][R166.64+0x28] ;  /* 0x00002824a69d7981 */ /* 0x004ee4000c1e1100 */
[----:B---3--:R-:W-:-:S05]  /*2d50*/  PRMT R89, R157, 0x8880, RZ ;  /* 0x000088809d597816 */ /* 0x008fca00000000ff */
[----:B------:R-:W-:-:S07]  /*2d60*/  IMAD R22, R89, R156, RZ ;  /* 0x0000009c59167224 */ /* 0x000fce00078e02ff */
.L_x_81:
[----:B------:R-:W-:Y:S05]  /*2d70*/  BSYNC B1 ;  /* 0x0000000000017941 */ /* 0x000fea0003800000 */
.L_x_80:
        /* <DEDUP_REMOVED lines=11> */
.L_x_83:
[----:B------:R-:W-:Y:S05]  /*2e30*/  BSYNC B1 ;  /* 0x0000000000017941 */ /* 0x000fea0003800000 */
.L_x_82:
[----:B------:R-:W-:Y:S01]  /*2e40*/  @!P4 IMAD R111, R111, R155, R22 ;  /* 0x0000009b6f6fc224 */ /* 0x000fe200078e0216 */
[----:B------:R-:W-:Y:S04]  /*2e50*/  BSSY B1, `(.L_x_84) ;  /* 0x0000006000017945 */ /* 0x000fe80003800000 */
[----:B------:R0:W-:Y:S01]  /*2e60*/  @!P4 STG.E.U8 desc[UR36][R8.64+0x29], R111 ;  /* 0x0000296f0800c986 */ /* 0x0001e2000c101124 */
[----:B------:R-:W-:Y:S05]  /*2e70*/  @P3 BRA `(.L_x_85) ;  /* 0x00000000000c3947 */ /* 0x000fea0003800000 */
[----:B--2---:R-:W3:Y:S02]  /*2e80*/  LDG.E.U8 R157, desc[UR36][R162.64+0x30] ;  /* 0x00003024a29d7981 */ /* 0x004ee4000c1e1100 */
[----:B---3--:R-:W-:-:S05]  /*2e90*/  PRMT R89, R157, 0x8880, RZ ;  /* 0x000088809d597816 */ /* 0x008fca00000000ff */
[----:B------:R-:W-:-:S07]  /*2ea0*/  IMAD R22, R89, R156, RZ ;  /* 0x0000009c59167224 */ /* 0x000fce00078e02ff */
.L_x_85:
[----:B------:R-:W-:Y:S05]  /*2eb0*/  BSYNC B1 ;  /* 0x0000000000017941 */ /* 0x000fea0003800000 */
.L_x_84:
[----:B---3--:R-:W-:Y:S01]  /*2ec0*/  @!P3 IMAD R89, R112, R155, R22 ;  /* 0x0000009b7059b224 */ /* 0x008fe200078e0216 */
[----:B------:R-:W-:Y:S04]  /*2ed0*/  BSSY B1, `(.L_x_86) ;  /* 0x0000006000017945 */ /* 0x000fe80003800000 */
[----:B------:R3:W-:Y:S01]  /*2ee0*/  @!P3 STG.E.U8 desc[UR36][R160.64+0x30], R89 ;  /* 0x00003059a000b986 */ /* 0x0007e2000c101124 */
[----:B------:R-:W-:Y:S05]  /*2ef0*/  @P5 BRA `(.L_x_87) ;  /* 0x00000000000c5947 */ /* 0x000fea0003800000 */
[----:B--2---:R-:W3:Y:S02]  /*2f00*/  LDG.E.U8 R157, desc[UR36][R162.64+0x31] ;  /* 0x00003124a29d7981 */ /* 0x004ee4000c1e1100 */
[----:B---3--:R-:W-:-:S05]  /*2f10*/  PRMT R89, R157, 0x8880, RZ ;  /* 0x000088809d597816 */ /* 0x008fca00000000ff */
[----:B------:R-:W-:-:S07]  /*2f20*/  IMAD R22, R89, R156, RZ ;  /* 0x0000009c59167224 */ /* 0x000fce00078e02ff */
.L_x_87:
[----:B------:R-:W-:Y:S05]  /*2f30*/  BSYNC B1 ;  /* 0x0000000000017941 */ /* 0x000fea0003800000 */
.L_x_86:
[----:B------:R-:W-:Y:S01]  /*2f40*/  @!P5 IMAD R113, R113, R155, R22 ;  /* 0x0000009b7171d224 */ /* 0x000fe200078e0216 */
[----:B------:R-:W-:Y:S04]  /*2f50*/  BSSY B1, `(.L_x_88) ;  /* 0x0000006000017945 */ /* 0x000fe80003800000 */
[----:B------:R0:W-:Y:S01]  /*2f60*/  @!P5 STG.E.U8 desc[UR36][R160.64+0x31], R113 ;  /* 0x00003171a000d986 */ /* 0x0001e2000c101124 */
[----:B------:R-:W-:Y:S05]  /*2f70*/  @P2 BRA `(.L_x_89) ;  /* 0x00000000000c2947 */ /* 0x000fea0003800000 */
[----:B--2---:R-:W3:Y:S02]  /*2f80*/  LDG.E.U8 R157, desc[UR36][R166.64+0x30] ;  /* 0x00003024a69d7981 */ /* 0x004ee4000c1e1100 */
[----:B---3--:R-:W-:-:S05]  /*2f90*/  PRMT R89, R157, 0x8880, RZ ;  /* 0x000088809d597816 */ /* 0x008fca00000000ff */
[----:B------:R-:W-:-:S07]  /*2fa0*/  IMAD R22, R89, R156, RZ ;  /* 0x0000009c59167224 */ /* 0x000fce00078e02ff */
.L_x_89:
[----:B------:R-:W-:Y:S05]  /*2fb0*/  BSYNC B1 ;  /* 0x0000000000017941 */ /* 0x000fea0003800000 */
.L_x_88:
        /* <DEDUP_REMOVED lines=11> */
.L_x_91:
[----:B------:R-:W-:Y:S05]  /*3070*/  BSYNC B1 ;  /* 0x0000000000017941 */ /* 0x000fea0003800000 */
.L_x_90:
[----:B------:R-:W-:Y:S01]  /*3080*/  @!P4 IMAD R115, R115, R155, R22 ;  /* 0x0000009b7373c224 */ /* 0x000fe200078e0216 */
[----:B------:R-:W-:Y:S04]  /*3090*/  BSSY B1, `(.L_x_92) ;  /* 0x0000006000017945 */ /* 0x000fe80003800000 */
[----:B------:R0:W-:Y:S01]  /*30a0*/  @!P4 STG.E.U8 desc[UR36][R8.64+0x31], R115 ;  /* 0x000031730800c986 */ /* 0x0001e2000c101124 */
[----:B------:R-:W-:Y:S05]  /*30b0*/  @P3 BRA `(.L_x_93) ;  /* 0x00000000000c3947 */ /* 0x000fea0003800000 */
[----:B--2---:R-:W3:Y:S02]  /*30c0*/  LDG.E.U8 R157, desc[UR36][R162.64+0x38] ;  /* 0x00003824a29d7981 */ /* 0x004ee4000c1e1100 */
[----:B---3--:R-:W-:-:S05]  /*30d0*/  PRMT R89, R157, 0x8880, RZ ;  /* 0x000088809d597816 */ /* 0x008fca00000000ff */
[----:B------:R-:W-:-:S07]  /*30e0*/  IMAD R22, R89, R156, RZ ;  /* 0x0000009c59167224 */ /* 0x000fce00078e02ff */
.L_x_93:
[----:B------:R-:W-:Y:S05]  /*30f0*/  BSYNC B1 ;  /* 0x0000000000017941 */ /* 0x000fea0003800000 */
.L_x_92:
[----:B---3--:R-:W-:Y:S01]  /*3100*/  @!P3 IMAD R89, R116, R155, R22 ;  /* 0x0000009b7459b224 */ /* 0x008fe200078e0216 */
[----:B------:R-:W-:Y:S04]  /*3110*/  BSSY B1, `(.L_x_94) ;  /* 0x0000006000017945 */ /* 0x000fe80003800000 */
[----:B------:R3:W-:Y:S01]  /*3120*/  @!P3 STG.E.U8 desc[UR36][R160.64+0x38], R89 ;  /* 0x00003859a000b986 */ /* 0x0007e2000c101124 */
[----:B------:R-:W-:Y:S05]  /*3130*/  @P5 BRA `(.L_x_95) ;  /* 0x00000000000c5947 */ /* 0x000fea0003800000 */
[----:B--2---:R-:W3:Y:S02]  /*3140*/  LDG.E.U8 R157, desc[UR36][R162.64+0x39] ;  /* 0x00003924a29d7981 */ /* 0x004ee4000c1e1100 */
[----:B---3--:R-:W-:-:S05]  /*3150*/  PRMT R89, R157, 0x8880, RZ ;  /* 0x000088809d597816 */ /* 0x008fca00000000ff */
[----:B------:R-:W-:-:S07]  /*3160*/  IMAD R22, R89, R156, RZ ;  /* 0x0000009c59167224 */ /* 0x000fce00078e02ff */
.L_x_95:
[----:B------:R-:W-:Y:S05]  /*3170*/  BSYNC B1 ;  /* 0x0000000000017941 */ /* 0x000fea0003800000 */
.L_x_94:
[----:B------:R-:W-:Y:S01]  /*3180*/  @!P5 IMAD R117, R117, R155, R22 ;  /* 0x0000009b7575d224 */ /* 0x000fe200078e0216 */
[----:B------:R-:W-:Y:S04]  /*3190*/  BSSY B1, `(.L_x_96) ;  /* 0x0000006000017945 */ /* 0x000fe80003800000 */
[----:B------:R0:W-:Y:S01]  /*31a0*/  @!P5 STG.E.U8 desc[UR36][R160.64+0x39], R117 ;  /* 0x00003975a000d986 */ /* 0x0001e2000c101124 */
[----:B------:R-:W-:Y:S05]  /*31b0*/  @P2 BRA `(.L_x_97) ;  /* 0x00000000000c2947 */ /* 0x000fea0003800000 */
[----:B--2---:R-:W3:Y:S02]  /*31c0*/  LDG.E.U8 R157, desc[UR36][R166.64+0x38] ;  /* 0x00003824a69d7981 */ /* 0x004ee4000c1e1100 */
[----:B---3--:R-:W-:-:S05]  /*31d0*/  PRMT R89, R157, 0x8880, RZ ;  /* 0x000088809d597816 */ /* 0x008fca00000000ff */
[----:B------:R-:W-:-:S07]  /*31e0*/  IMAD R22, R89, R156, RZ ;  /* 0x0000009c59167224 */ /* 0x000fce00078e02ff */
.L_x_97:
[----:B------:R-:W-:Y:S05]  /*31f0*/  BSYNC B1 ;  /* 0x0000000000017941 */ /* 0x000fea0003800000 */
.L_x_96:
        /* <DEDUP_REMOVED lines=11> */
.L_x_99:
[----:B------:R-:W-:Y:S05]  /*32b0*/  BSYNC B1 ;  /* 0x0000000000017941 */ /* 0x000fea0003800000 */
.L_x_98:
[----:B------:R-:W-:Y:S01]  /*32c0*/  @!P4 IMAD R119, R119, R155, R22 ;  /* 0x0000009b7777c224 */ /* 0x000fe200078e0216 */
[----:B------:R-:W-:Y:S04]  /*32d0*/  BSSY B1, `(.L_x_100) ;  /* 0x0000006000017945 */ /* 0x000fe80003800000 */
[----:B------:R0:W-:Y:S01]  /*32e0*/  @!P4 STG.E.U8 desc[UR36][R8.64+0x39], R119 ;  /* 0x000039770800c986 */ /* 0x0001e2000c101124 */
[----:B------:R-:W-:Y:S05]  /*32f0*/  @P3 BRA `(.L_x_101) ;  /* 0x00000000000c3947 */ /* 0x000fea0003800000 */
[----:B--2---:R-:W3:Y:S02]  /*3300*/  LDG.E.U8 R157, desc[UR36][R162.64+0x40] ;  /* 0x00004024a29d7981 */ /* 0x004ee4000c1e1100 */
[----:B---3--:R-:W-:-:S05]  /*3310*/  PRMT R89, R157, 0x8880, RZ ;  /* 0x000088809d597816 */ /* 0x008fca00000000ff */
[----:B------:R-:W-:-:S07]  /*3320*/  IMAD R22, R89, R156, RZ ;  /* 0x0000009c59167224 */ /* 0x000fce00078e02ff */
.L_x_101:
[----:B------:R-:W-:Y:S05]  /*3330*/  BSYNC B1 ;  /* 0x0000000000017941 */ /* 0x000fea0003800000 */
.L_x_100:
[----:B---3--:R-:W-:Y:S01]  /*3340*/  @!P3 IMAD R89, R120, R155, R22 ;  /* 0x0000009b7859b224 */ /* 0x008fe200078e0216 */
[----:B------:R-:W-:Y:S04]  /*3350*/  BSSY B1, `(.L_x_102) ;  /* 0x0000006000017945 */ /* 0x000fe80003800000 */
[----:B------:R3:W-:Y:S01]  /*3360*/  @!P3 STG.E.U8 desc[UR36][R160.64+0x40], R89 ;  /* 0x00004059a000b986 */ /* 0x0007e2000c101124 */
[----:B------:R-:W-:Y:S05]  /*3370*/  @P5 BRA `(.L_x_103) ;  /* 0x00000000000c5947 */ /* 0x000fea0003800000 */
[----:B--2---:R-:W3:Y:S02]  /*3380*/  LDG.E.U8 R157, desc[UR36][R162.64+0x41] ;  /* 0x00004124a29d7981 */ /* 0x004ee4000c1e1100 */
[----:B---3--:R-:W-:-:S05]  /*3390*/  PRMT R89, R157, 0x8880, RZ ;  /* 0x000088809d597816 */ /* 0x008fca00000000ff */
[----:B------:R-:W-:-:S07]  /*33a0*/  IMAD R22, R89, R156, RZ ;  /* 0x0000009c59167224 */ /* 0x000fce00078e02ff */
.L_x_103:
[----:B------:R-:W-:Y:S05]  /*33b0*/  BSYNC B1 ;  /* 0x0000000000017941 */ /* 0x000fea0003800000 */
.L_x_102:
[----:B------:R-:W-:Y:S01]  /*33c0*/  @!P5 IMAD R121, R121, R155, R22 ;  /* 0x0000009b7979d224 */ /* 0x000fe200078e0216 */
[----:B------:R-:W-:Y:S04]  /*33d0*/  BSSY B1, `(.L_x_104) ;  /* 0x0000006000017945 */ /* 0x000fe80003800000 */
[----:B------:R0:W-:Y:S01]  /*33e0*/  @!P5 STG.E.U8 desc[UR36][R160.64+0x41], R121 ;  /* 0x00004179a000d986 */ /* 0x0001e2000c101124 */
[----:B------:R-:W-:Y:S05]  /*33f0*/  @P2 BRA `(.L_x_105) ;  /* 0x00000000000c2947 */ /* 0x000fea0003800000 */
[----:B--2---:R-:W3:Y:S02]  /*3400*/  LDG.E.U8 R157, desc[UR36][R166.64+0x40] ;  /* 0x00004024a69d7981 */ /* 0x004ee4000c1e1100 */
[----:B---3--:R-:W-:-:S05]  /*3410*/  PRMT R89, R157, 0x8880, RZ ;  /* 0x000088809d597816 */ /* 0x008fca00000000ff */
[----:B------:R-:W-:-:S07]  /*3420*/  IMAD R22, R89, R156, RZ ;  /* 0x0000009c59167224 */ /* 0x000fce00078e02ff */
.L_x_105:
[----:B------:R-:W-:Y:S05]  /*3430*/  BSYNC B1 ;  /* 0x0000000000017941 */ /* 0x000fea0003800000 */
.L_x_104:
        /* <DEDUP_REMOVED lines=11> */
.L_x_107:
[----:B------:R-:W-:Y:S05]  /*34f0*/  BSYNC B1 ;  /* 0x0000000000017941 */ /* 0x000fea0003800000 */
.L_x_106:
[----:B------:R-:W-:Y:S01]  /*3500*/  @!P4 IMAD R123, R123, R155, R22 ;  /* 0x0000009b7b7bc224 */ /* 0x000fe200078e0216 */
[----:B------:R-:W-:Y:S04]  /*3510*/  BSSY B1, `(.L_x_108) ;  /* 0x0000006000017945 */ /* 0x000fe80003800000 */
[----:B------:R0:W-:Y:S01]  /*3520*/  @!P4 STG.E.U8 desc[UR36][R8.64+0x41], R123 ;  /* 0x0000417b0800c986 */ /* 0x0001e2000c101124 */
[----:B------:R-:W-:Y:S05]  /*3530*/  @P3 BRA `(.L_x_109) ;  /* 0x00000000000c3947 */ /* 0x000fea0003800000 */
[----:B--2---:R-:W3:Y:S02]  /*3540*/  LDG.E.U8 R157, desc[UR36][R162.64+0x48] ;  /* 0x00004824a29d7981 */ /* 0x004ee4000c1e1100 */
[----:B---3--:R-:W-:-:S05]  /*3550*/  PRMT R89, R157, 0x8880, RZ ;  /* 0x000088809d597816 */ /* 0x008fca00000000ff */
[----:B------:R-:W-:-:S07]  /*3560*/  IMAD R22, R89, R156, RZ ;  /* 0x0000009c59167224 */ /* 0x000fce00078e02ff */
.L_x_109:
[----:B------:R-:W-:Y:S05]  /*3570*/  BSYNC B1 ;  /* 0x0000000000017941 */ /* 0x000fea0003800000 */
.L_x_108:
[----:B---3--:R-:W-:Y:S01]  /*3580*/  @!P3 IMAD R89, R124, R155, R22 ;  /* 0x0000009b7c59b224 */ /* 0x008fe200078e0216 */
[----:B------:R-:W-:Y:S04]  /*3590*/  BSSY B1, `(.L_x_110) ;  /* 0x0000006000017945 */ /* 0x000fe80003800000 */
[----:B------:R3:W-:Y:S01]  /*35a0*/  @!P3 STG.E.U8 desc[UR36][R160.64+0x48], R89 ;  /* 0x00004859a000b986 */ /* 0x0007e2000c101124 */
[----:B------:R-:W-:Y:S05]  /*35b0*/  @P5 BRA `(.L_x_111) ;  /* 0x00000000000c5947 */ /* 0x000fea0003800000 */
[----:B--2---:R-:W3:Y:S02]  /*35c0*/  LDG.E.U8 R157, desc[UR36][R162.64+0x49] ;  /* 0x00004924a29d7981 */ /* 0x004ee4000c1e1100 */
[----:B---3--:R-:W-:-:S05]  /*35d0*/  PRMT R89, R157, 0x8880, RZ ;  /* 0x000088809d597816 */ /* 0x008fca00000000ff */
[----:B------:R-:W-:-:S07]  /*35e0*/  IMAD R22, R89, R156, RZ ;  /* 0x0000009c59167224 */ /* 0x000fce00078e02ff */
.L_x_111:
[----:B------:R-:W-:Y:S05]  /*35f0*/  BSYNC B1 ;  /* 0x0000000000017941 */ /* 0x000fea0003800000 */
.L_x_110:
[----:B------:R-:W-:Y:S01]  /*3600*/  @!P5 IMAD R125, R125, R155, R22 ;  /* 0x0000009b7d7dd224 */ /* 0x000fe200078e0216 */
[----:B------:R-:W-:Y:S04]  /*3610*/  BSSY B1, `(.L_x_112) ;  /* 0x0000006000017945 */ /* 0x000fe80003800000 */
[----:B------:R0:W-:Y:S01]  /*3620*/  @!P5 STG.E.U8 desc[UR36][R160.64+0x49], R125 ;  /* 0x0000497da000d986 */ /* 0x0001e2000c101124 */
[----:B------:R-:W-:Y:S05]  /*3630*/  @P2 BRA `(.L_x_113) ;  /* 0x00000000000c2947 */ /* 0x000fea0003800000 */
[----:B--2---:R-:W3:Y:S02]  /*3640*/  LDG.E.U8 R157, desc[UR36][R166.64+0x48] ;  /* 0x00004824a69d7981 */ /* 0x004ee4000c1e1100 */
[----:B---3--:R-:W-:-:S05]  /*3650*/  PRMT R89, R157, 0x8880, RZ ;  /* 0x000088809d597816 */ /* 0x008fca00000000ff */
[----:B------:R-:W-:-:S07]  /*3660*/  IMAD R22, R89, R156, RZ ;  /* 0x0000009c59167224 */ /* 0x000fce00078e02ff */
.L_x_113:
[----:B------:R-:W-:Y:S05]  /*3670*/  BSYNC B1 ;  /* 0x0000000000017941 */ /* 0x000fea0003800000 */
.L_x_112:
        /* <DEDUP_REMOVED lines=11> */
.L_x_115:
[----:B------:R-:W-:Y:S05]  /*3730*/  BSYNC B1 ;  /* 0x0000000000017941 */ /* 0x000fea0003800000 */
.L_x_114:
[----:B------:R-:W-:Y:S01]  /*3740*/  @!P4 IMAD R127, R127, R155, R22 ;  /* 0x0000009b7f7fc224 */ /* 0x000fe200078e0216 */
[----:B------:R-:W-:Y:S04]  /*3750*/  BSSY B1, `(.L_x_116) ;  /* 0x0000006000017945 */ /* 0x000fe80003800000 */
[----:B------:R0:W-:Y:S01]  /*3760*/  @!P4 STG.E.U8 desc[UR36][R8.64+0x49], R127 ;  /* 0x0000497f0800c986 */ /* 0x0001e2000c101124 */
[----:B------:R-:W-:Y:S05]  /*3770*/  @P3 BRA `(.L_x_117) ;  /* 0x00000000000c3947 */ /* 0x000fea0003800000 */
[----:B--2---:R-:W3:Y:S02]  /*3780*/  LDG.E.U8 R157, desc[UR36][R162.64+0x50] ;  /* 0x00005024a29d7981 */ /* 0x004ee4000c1e1100 */
[----:B---3--:R-:W-:-:S05]  /*3790*/  PRMT R89, R157, 0x8880, RZ ;  /* 0x000088809d597816 */ /* 0x008fca00000000ff */
[----:B------:R-:W-:-:S07]  /*37a0*/  IMAD R22, R89, R156, RZ ;  /* 0x0000009c59167224 */ /* 0x000fce00078e02ff */
.L_x_117:
[----:B------:R-:W-:Y:S05]  /*37b0*/  BSYNC B1 ;  /* 0x0000000000017941 */ /* 0x000fea0003800000 */
.L_x_116:
[----:B---3--:R-:W-:Y:S01]  /*37c0*/  @!P3 IMAD R89, R128, R155, R22 ;  /* 0x0000009b8059b224 */ /* 0x008fe200078e0216 */
[----:B------:R-:W-:Y:S04]  /*37d0*/  BSSY B1, `(.L_x_118) ;  /* 0x0000006000017945 */ /* 0x000fe80003800000 */
[----:B------:R3:W-:Y:S01]  /*37e0*/  @!P3 STG.E.U8 desc[UR36][R160.64+0x50], R89 ;  /* 0x00005059a000b986 */ /* 0x0007e2000c101124 */
[----:B------:R-:W-:Y:S05]  /*37f0*/  @P5 BRA `(.L_x_119) ;  /* 0x00000000000c5947 */ /* 0x000fea0003800000 */
[----:B--2---:R-:W3:Y:S02]  /*3800*/  LDG.E.U8 R157, desc[UR36][R162.64+0x51] ;  /* 0x00005124a29d7981 */ /* 0x004ee4000c1e1100 */
[----:B---3--:R-:W-:-:S05]  /*3810*/  PRMT R89, R157, 0x8880, RZ ;  /* 0x000088809d597816 */ /* 0x008fca00000000ff */
[----:B------:R-:W-:-:S07]  /*3820*/  IMAD R22, R89, R156, RZ ;  /* 0x0000009c59167224 */ /* 0x000fce00078e02ff */
.L_x_119:
[----:B------:R-:W-:Y:S05]  /*3830*/  BSYNC B1 ;  /* 0x0000000000017941 */ /* 0x000fea0003800000 */
.L_x_118:
[----:B------:R-:W-:Y:S01]  /*3840*/  @!P5 IMAD R129, R129, R155, R22 ;  /* 0x0000009b8181d224 */ /* 0x000fe200078e0216 */
[----:B------:R-:W-:Y:S04]  /*3850*/  BSSY B1, `(.L_x_120) ;  /* 0x0000006000017945 */ /* 0x000fe80003800000 */
[----:B------:R0:W-:Y:S01]  /*3860*/  @!P5 STG.E.U8 desc[UR36][R160.64+0x51], R129 ;  /* 0x00005181a000d986 */ /* 0x0001e2000c101124 */
[----:B------:R-:W-:Y:S05]  /*3870*/  @P2 BRA `(.L_x_121) ;  /* 0x00000000000c2947 */ /* 0x000fea0003800000 */
[----:B--2---:R-:W3:Y:S02]  /*3880*/  LDG.E.U8 R157, desc[UR36][R166.64+0x50] ;  /* 0x00005024a69d7981 */ /* 0x004ee4000c1e1100 */
[----:B---3--:R-:W-:-:S05]  /*3890*/  PRMT R89, R157, 0x8880, RZ ;  /* 0x000088809d597816 */ /* 0x008fca00000000ff */
[----:B------:R-:W-:-:S07]  /*38a0*/  IMAD R22, R89, R156, RZ ;  /* 0x0000009c59167224 */ /* 0x000fce00078e02ff */
.L_x_121:
[----:B------:R-:W-:Y:S05]  /*38b0*/  BSYNC B1 ;  /* 0x0000000000017941 */ /* 0x000fea0003800000 */
.L_x_120:
        /* <DEDUP_REMOVED lines=11> */
.L_x_123:
[----:B------:R-:W-:Y:S05]  /*3970*/  BSYNC B1 ;  /* 0x0000000000017941 */ /* 0x000fea0003800000 */
.L_x_122:
[----:B------:R-:W-:Y:S01]  /*3980*/  @!P4 IMAD R131, R131, R155, R22 ;  /* 0x0000009b8383c224 */ /* 0x000fe200078e0216 */
[----:B------:R-:W-:Y:S04]  /*3990*/  BSSY B1, `(.L_x_124) ;  /* 0x0000006000017945 */ /* 0x000fe80003800000 */
[----:B------:R0:W-:Y:S01]  /*39a0*/  @!P4 STG.E.U8 desc[UR36][R8.64+0x51], R131 ;  /* 0x000051830800c986 */ /* 0x0001e2000c101124 */
[----:B------:R-:W-:Y:S05]  /*39b0*/  @P3 BRA `(.L_x_125) ;  /* 0x00000000000c3947 */ /* 0x000fea0003800000 */
[----:B--2---:R-:W3:Y:S02]  /*39c0*/  LDG.E.U8 R157, desc[UR36][R162.64+0x58] ;  /* 0x00005824a29d7981 */ /* 0x004ee4000c1e1100 */
[----:B---3--:R-:W-:-:S05]  /*39d0*/  PRMT R89, R157, 0x8880, RZ ;  /* 0x000088809d597816 */ /* 0x008fca00000000ff */
[----:B------:R-:W-:-:S07]  /*39e0*/  IMAD R22, R89, R156, RZ ;  /* 0x0000009c59167224 */ /* 0x000fce00078e02ff */
.L_x_125:
[----:B------:R-:W-:Y:S05]  /*39f0*/  BSYNC B1 ;  /* 0x0000000000017941 */ /* 0x000fea0003800000 */
.L_x_124:
[----:B---3--:R-:W-:Y:S01]  /*3a00*/  @!P3 IMAD R89, R132, R155, R22 ;  /* 0x0000009b8459b224 */ /* 0x008fe200078e0216 */
[----:B------:R-:W-:Y:S04]  /*3a10*/  BSSY B1, `(.L_x_126) ;  /* 0x0000006000017945 */ /* 0x000fe80003800000 */
[----:B------:R3:W-:Y:S01]  /*3a20*/  @!P3 STG.E.U8 desc[UR36][R160.64+0x58], R89 ;  /* 0x00005859a000b986 */ /* 0x0007e2000c101124 */
[----:B------:R-:W-:Y:S05]  /*3a30*/  @P5 BRA `(.L_x_127) ;  /* 0x00000000000c5947 */ /* 0x000fea0003800000 */
[----:B--2---:R-:W3:Y:S02]  /*3a40*/  LDG.E.U8 R157, desc[UR36][R162.64+0x59] ;  /* 0x00005924a29d7981 */ /* 0x004ee4000c1e1100 */
[----:B---3--:R-:W-:-:S05]  /*3a50*/  PRMT R89, R157, 0x8880, RZ ;  /* 0x000088809d597816 */ /* 0x008fca00000000ff */
[----:B------:R-:W-:-:S07]  /*3a60*/  IMAD R22, R89, R156, RZ ;  /* 0x0000009c59167224 */ /* 0x000fce00078e02ff */
.L_x_127:
[----:B------:R-:W-:Y:S05]  /*3a70*/  BSYNC B1 ;  /* 0x0000000000017941 */ /* 0x000fea0003800000 */
.L_x_126:
[----:B------:R-:W-:Y:S01]  /*3a80*/  @!P5 IMAD R133, R133, R155, R22 ;  /* 0x0000009b8585d224 */ /* 0x000fe200078e0216 */
[----:B------:R-:W-:Y:S04]  /*3a90*/  BSSY B1, `(.L_x_128) ;  /* 0x0000006000017945 */ /* 0x000fe80003800000 */
[----:B------:R0:W-:Y:S01]  /*3aa0*/  @!P5 STG.E.U8 desc[UR36][R160.64+0x59], R133 ;  /* 0x00005985a000d986 */ /* 0x0001e2000c101124 */
[----:B------:R-:W-:Y:S05]  /*3ab0*/  @P2 BRA `(.L_x_129) ;  /* 0x00000000000c2947 */ /* 0x000fea0003800000 */
[----:B--2---:R-:W3:Y:S02]  /*3ac0*/  LDG.E.U8 R157, desc[UR36][R166.64+0x58] ;  /* 0x00005824a69d7981 */ /* 0x004ee4000c1e1100 */
[----:B---3--:R-:W-:-:S05]  /*3ad0*/  PRMT R89, R157, 0x8880, RZ ;  /* 0x000088809d597816 */ /* 0x008fca00000000ff */
[----:B------:R-:W-:-:S07]  /*3ae0*/  IMAD R22, R89, R156, RZ ;  /* 0x0000009c59167224 */ /* 0x000fce00078e02ff */
.L_x_129:
[----:B------:R-:W-:Y:S05]  /*3af0*/  BSYNC B1 ;  /* 0x0000000000017941 */ /* 0x000fea0003800000 */
.L_x_128:
        /* <DEDUP_REMOVED lines=11> */
.L_x_131:
[----:B------:R-:W-:Y:S05]  /*3bb0*/  BSYNC B1 ;  /* 0x0000000000017941 */ /* 0x000fea0003800000 */
.L_x_130:
[----:B------:R-:W-:Y:S01]  /*3bc0*/  @!P4 IMAD R135, R135, R155, R22 ;  /* 0x0000009b8787c224 */ /* 0x000fe200078e0216 */
[----:B------:R-:W-:Y:S04]  /*3bd0*/  BSSY B1, `(.L_x_132) ;  /* 0x0000006000017945 */ /* 0x000fe80003800000 */
[----:B------:R0:W-:Y:S01]  /*3be0*/  @!P4 STG.E.U8 desc[UR36][R8.64+0x59], R135 ;  /* 0x000059870800c986 */ /* 0x0001e2000c101124 */
[----:B------:R-:W-:Y:S05]  /*3bf0*/  @P3 BRA `(.L_x_133) ;  /* 0x00000000000c3947 */ /* 0x000fea0003800000 */
[----:B--2---:R-:W3:Y:S02]  /*3c00*/  LDG.E.U8 R157, desc[UR36][R162.64+0x60] ;  /* 0x00006024a29d7981 */ /* 0x004ee4000c1e1100 */
[----:B---3--:R-:W-:-:S05]  /*3c10*/  PRMT R89, R157, 0x8880, RZ ;  /* 0x000088809d597816 */ /* 0x008fca00000000ff */
[----:B------:R-:W-:-:S07]  /*3c20*/  IMAD R22, R89, R156, RZ ;  /* 0x0000009c59167224 */ /* 0x000fce00078e02ff */
.L_x_133:
[----:B------:R-:W-:Y:S05]  /*3c30*/  BSYNC B1 ;  /* 0x0000000000017941 */ /* 0x000fea0003800000 */
.L_x_132:
[----:B---3--:R-:W-:Y:S01]  /*3c40*/  @!P3 IMAD R89, R136, R155, R22 ;  /* 0x0000009b8859b224 */ /* 0x008fe200078e0216 */
[----:B------:R-:W-:Y:S04]  /*3c50*/  BSSY B1, `(.L_x_134) ;  /* 0x0000006000017945 */ /* 0x000fe80003800000 */
[----:B------:R3:W-:Y:S01]  /*3c60*/  @!P3 STG.E.U8 desc[UR36][R160.64+0x60], R89 ;  /* 0x00006059a000b986 */ /* 0x0007e2000c101124 */
[----:B------:R-:W-:Y:S05]  /*3c70*/  @P5 BRA `(.L_x_135) ;  /* 0x00000000000c5947 */ /* 0x000fea0003800000 */
[----:B--2---:R-:W3:Y:S02]  /*3c80*/  LDG.E.U8 R157, desc[UR36][R162.64+0x61] ;  /* 0x00006124a29d7981 */ /* 0x004ee4000c1e1100 */
[----:B---3--:R-:W-:-:S05]  /*3c90*/  PRMT R89, R157, 0x8880, RZ ;  /* 0x000088809d597816 */ /* 0x008fca00000000ff */
[----:B------:R-:W-:-:S07]  /*3ca0*/  IMAD R22, R89, R156, RZ ;  /* 0x0000009c59167224 */ /* 0x000fce00078e02ff */
.L_x_135:
[----:B------:R-:W-:Y:S05]  /*3cb0*/  BSYNC B1 ;  /* 0x0000000000017941 */ /* 0x000fea0003800000 */
.L_x_134:
[----:B------:R-:W-:Y:S01]  /*3cc0*/  @!P5 IMAD R137, R137, R155, R22 ;  /* 0x0000009b8989d224 */ /* 0x000fe200078e0216 */
[----:B------:R-:W-:Y:S04]  /*3cd0*/  BSSY B1, `(.L_x_136) ;  /* 0x0000006000017945 */ /* 0x000fe80003800000 */
[----:B------:R0:W-:Y:S01]  /*3ce0*/  @!P5 STG.E.U8 desc[UR36][R160.64+0x61], R137 ;  /* 0x00006189a000d986 */ /* 0x0001e2000c101124 */
[----:B------:R-:W-:Y:S05]  /*3cf0*/  @P2 BRA `(.L_x_137) ;  /* 0x00000000000c2947 */ /* 0x000fea0003800000 */
[----:B--2---:R-:W3:Y:S02]  /*3d00*/  LDG.E.U8 R157, desc[UR36][R166.64+0x60] ;  /* 0x00006024a69d7981 */ /* 0x004ee4000c1e1100 */
[----:B---3--:R-:W-:-:S05]  /*3d10*/  PRMT R89, R157, 0x8880, RZ ;  /* 0x000088809d597816 */ /* 0x008fca00000000ff */
[----:B------:R-:W-:-:S07]  /*3d20*/  IMAD R22, R89, R156, RZ ;  /* 0x0000009c59167224 */ /* 0x000fce00078e02ff */
.L_x_137:
[----:B------:R-:W-:Y:S05]  /*3d30*/  BSYNC B1 ;  /* 0x0000000000017941 */ /* 0x000fea0003800000 */
.L_x_136:
        /* <DEDUP_REMOVED lines=11> */
.L_x_139:
[----:B------:R-:W-:Y:S05]  /*3df0*/  BSYNC B1 ;  /* 0x0000000000017941 */ /* 0x000fea0003800000 */
.L_x_138:
[----:B------:R-:W-:Y:S01]  /*3e00*/  @!P4 IMAD R139, R139, R155, R22 ;  /* 0x0000009b8b8bc224 */ /* 0x000fe200078e0216 */
[----:B------:R-:W-:Y:S04]  /*3e10*/  BSSY B1, `(.L_x_140) ;  /* 0x0000006000017945 */ /* 0x000fe80003800000 */
[----:B------:R0:W-:Y:S01]  /*3e20*/  @!P4 STG.E.U8 desc[UR36][R8.64+0x61], R139 ;  /* 0x0000618b0800c986 */ /* 0x0001e2000c101124 */
[----:B------:R-:W-:Y:S05]  /*3e30*/  @P3 BRA `(.L_x_141) ;  /* 0x00000000000c3947 */ /* 0x000fea0003800000 */
[----:B--2---:R-:W3:Y:S02]  /*3e40*/  LDG.E.U8 R157, desc[UR36][R162.64+0x68] ;  /* 0x00006824a29d7981 */ /* 0x004ee4000c1e1100 */
[----:B---3--:R-:W-:-:S05]  /*3e50*/  PRMT R89, R157, 0x8880, RZ ;  /* 0x000088809d597816 */ /* 0x008fca00000000ff */
[----:B------:R-:W-:-:S07]  /*3e60*/  IMAD R22, R89, R156, RZ ;  /* 0x0000009c59167224 */ /* 0x000fce00078e02ff */
.L_x_141:
[----:B------:R-:W-:Y:S05]  /*3e70*/  BSYNC B1 ;  /* 0x0000000000017941 */ /* 0x000fea0003800000 */
.L_x_140:
[----:B---3--:R-:W-:Y:S01]  /*3e80*/  @!P3 IMAD R89, R140, R155, R22 ;  /* 0x0000009b8c59b224 */ /* 0x008fe200078e0216 */
[----:B------:R-:W-:Y:S04]  /*3e90*/  BSSY B1, `(.L_x_142) ;  /* 0x0000006000017945 */ /* 0x000fe80003800000 */
[----:B------:R3:W-:Y:S01]  /*3ea0*/  @!P3 STG.E.U8 desc[UR36][R160.64+0x68], R89 ;  /* 0x00006859a000b986 */ /* 0x0007e2000c101124 */
[----:B------:R-:W-:Y:S05]  /*3eb0*/  @P5 BRA `(.L_x_143) ;  /* 0x00000000000c5947 */ /* 0x000fea0003800000 */
[----:B--2---:R-:W3:Y:S02]  /*3ec0*/  LDG.E.U8 R157, desc[UR36][R162.64+0x69] ;  /* 0x00006924a29d7981 */ /* 0x004ee4000c1e1100 */
[----:B---3--:R-:W-:-:S05]  /*3ed0*/  PRMT R89, R157, 0x8880, RZ ;  /* 0x000088809d597816 */ /* 0x008fca00000000ff */
[----:B------:R-:W-:-:S07]  /*3ee0*/  IMAD R22, R89, R156, RZ ;  /* 0x0000009c59167224 */ /* 0x000fce00078e02ff */
.L_x_143:
[----:B------:R-:W-:Y:S05]  /*3ef0*/  BSYNC B1 ;  /* 0x0000000000017941 */ /* 0x000fea0003800000 */
.L_x_142:
[----:B------:R-:W-:Y:S01]  /*3f00*/  @!P5 IMAD R141, R141, R155, R22 ;  /* 0x0000009b8d8dd224 */ /* 0x000fe200078e0216 */
[----:B------:R-:W-:Y:S04]  /*3f10*/  BSSY B1, `(.L_x_144) ;  /* 0x0000006000017945 */ /* 0x000fe80003800000 */
[----:B------:R0:W-:Y:S01]  /*3f20*/  @!P5 STG.E.U8 desc[UR36][R160.64+0x69], R141 ;  /* 0x0000698da000d986 */ /* 0x0001e2000c101124 */
[----:B------:R-:W-:Y:S05]  /*3f30*/  @P2 BRA `(.L_x_145) ;  /* 0x00000000000c2947 */ /* 0x000fea0003800000 */
[----:B--2---:R-:W3:Y:S02]  /*3f40*/  LDG.E.U8 R157, desc[UR36][R166.64+0x68] ;  /* 0x00006824a69d7981 */ /* 0x004ee4000c1e1100 */
[----:B---3--:R-:W-:-:S05]  /*3f50*/  PRMT R89, R157, 0x8880, RZ ;  /* 0x000088809d597816 */ /* 0x008fca00000000ff */
[----:B------:R-:W-:-:S07]  /*3f60*/  IMAD R22, R89, R156, RZ ;  /* 0x0000009c59167224 */ /* 0x000fce00078e02ff */
.L_x_145:
[----:B------:R-:W-:Y:S05]  /*3f70*/  BSYNC B1 ;  /* 0x0000000000017941 */ /* 0x000fea0003800000 */
.L_x_144:
        /* <DEDUP_REMOVED lines=11> */
.L_x_147:
[----:B------:R-:W-:Y:S05]  /*4030*/  BSYNC B1 ;  /* 0x0000000000017941 */ /* 0x000fea0003800000 */
.L_x_146:
[----:B------:R-:W-:Y:S01]  /*4040*/  @!P4 IMAD R143, R143, R155, R22 ;  /* 0x0000009b8f8fc224 */ /* 0x000fe200078e0216 */
[----:B------:R-:W-:Y:S04]  /*4050*/  BSSY B1, `(.L_x_148) ;  /* 0x0000006000017945 */ /* 0x000fe80003800000 */
[----:B------:R0:W-:Y:S01]  /*4060*/  @!P4 STG.E.U8 desc[UR36][R8.64+0x69], R143 ;  /* 0x0000698f0800c986 */ /* 0x0001e2000c101124 */
[----:B------:R-:W-:Y:S05]  /*4070*/  @P3 BRA `(.L_x_149) ;  /* 0x00000000000c3947 */ /* 0x000fea0003800000 */
[----:B--2---:R-:W3:Y:S02]  /*4080*/  LDG.E.U8 R157, desc[UR36][R162.64+0x70] ;  /* 0x00007024a29d7981 */ /* 0x004ee4000c1e1100 */
[----:B---3--:R-:W-:-:S05]  /*4090*/  PRMT R89, R157, 0x8880, RZ ;  /* 0x000088809d597816 */ /* 0x008fca00000000ff */
[----:B------:R-:W-:-:S07]  /*40a0*/  IMAD R22, R89, R156, RZ ;  /* 0x0000009c59167224 */ /* 0x000fce00078e02ff */
.L_x_149:
[----:B------:R-:W-:Y:S05]  /*40b0*/  BSYNC B1 ;  /* 0x0000000000017941 */ /* 0x000fea0003800000 */
.L_x_148:
[----:B---3--:R-:W-:Y:S01]  /*40c0*/  @!P3 IMAD R89, R144, R155, R22 ;  /* 0x0000009b9059b224 */ /* 0x008fe200078e0216 */
[----:B------:R-:W-:Y:S04]  /*40d0*/  BSSY B1, `(.L_x_150) ;  /* 0x0000006000017945 */ /* 0x000fe80003800000 */
[----:B------:R3:W-:Y:S01]  /*40e0*/  @!P3 STG.E.U8 desc[UR36][R160.64+0x70], R89 ;  /* 0x00007059a000b986 */ /* 0x0007e2000c101124 */
[----:B------:R-:W-:Y:S05]  /*40f0*/  @P5 BRA `(.L_x_151) ;  /* 0x00000000000c5947 */ /* 0x000fea0003800000 */
[----:B--2---:R-:W3:Y:S02]  /*4100*/  LDG.E.U8 R157, desc[UR36][R162.64+0x71] ;  /* 0x00007124a29d7981 */ /* 0x004ee4000c1e1100 */
[----:B---3--:R-:W-:-:S05]  /*4110*/  PRMT R89, R157, 0x8880, RZ ;  /* 0x000088809d597816 */ /* 0x008fca00000000ff */
[----:B------:R-:W-:-:S07]  /*4120*/  IMAD R22, R89, R156, RZ ;  /* 0x0000009c59167224 */ /* 0x000fce00078e02ff */
.L_x_151:
[----:B------:R-:W-:Y:S05]  /*4130*/  BSYNC B1 ;  /* 0x0000000000017941 */ /* 0x000fea0003800000 */
.L_x_150:
[----:B------:R-:W-:Y:S01]  /*4140*/  @!P5 IMAD R145, R145, R155, R22 ;  /* 0x0000009b9191d224 */ /* 0x000fe200078e0216 */
[----:B------:R-:W-:Y:S04]  /*4150*/  BSSY B1, `(.L_x_152) ;  /* 0x0000006000017945 */ /* 0x000fe80003800000 */
[----:B------:R0:W-:Y:S01]  /*4160*/  @!P5 STG.E.U8 desc[UR36][R160.64+0x71], R145 ;  /* 0x00007191a000d986 */ /* 0x0001e2000c101124 */
[----:B------:R-:W-:Y:S05]  /*4170*/  @P2 BRA `(.L_x_153) ;  /* 0x00000000000c2947 */ /* 0x000fea0003800000 */
[----:B--2---:R-:W3:Y:S02]  /*4180*/  LDG.E.U8 R157, desc[UR36][R166.64+0x70] ;  /* 0x00007024a69d7981 */ /* 0x004ee4000c1e1100 */
[----:B---3--:R-:W-:-:S05]  /*4190*/  PRMT R89, R157, 0x8880, RZ ;  /* 0x000088809d597816 */ /* 0x008fca00000000ff */
[----:B------:R-:W-:-:S07]  /*41a0*/  IMAD R22, R89, R156, RZ ;  /* 0x0000009c59167224 */ /* 0x000fce00078e02ff */
.L_x_153:
[----:B------:R-:W-:Y:S05]  /*41b0*/  BSYNC B1 ;  /* 0x0000000000017941 */ /* 0x000fea0003800000 */
.L_x_152:
[C---:B------:R-:W-:Y:S01]  /*41c0*/  ISETP.LT.OR P4, PT, R3.reuse, 0x72, !P1 ;  /* 0x000000720300780c */ /* 0x040fe20004f81670 */
[----:B---3--:R-:W-:Y:S01]  /*41d0*/  @!P2 IMAD R89, R146, R155, R22 ;  /* 0x0000009b9259a224 */ /* 0x008fe200078e0216 */
[----:B------:R-:W-:Y:S01]  /*41e0*/  BSSY B1, `(.L_x_154) ;  /* 0x000000b000017945 */ /* 0x000fe20003800000 */
[----:B------:R-:W-:Y:S02]  /*41f0*/  ISETP.LT.OR P3, PT, R3, 0x79, !P0 ;  /* 0x000000790300780c */ /* 0x000fe40004761670 */
[----:B------:R-:W-:Y:S01]  /*4200*/  IADD3 R153, P5, R153, 0x80, RZ ;  /* 0x0000008099997810 */ /* 0x000fe20007fbe0ff */
[----:B------:R3:W-:Y:S01]  /*4210*/  @!P2 STG.E.U8 desc[UR36][R8.64+0x70], R89 ;  /* 0x000070590800a986 */ /* 0x0007e2000c101124 */
[C---:B------:R-:W-:Y:S02]  /*4220*/  ISETP.LT.OR P2, PT, R3.reuse, 0x79, !P1 ;  /* 0x000000790300780c */ /* 0x040fe40004f41670 */
[C---:B------:R-:W-:Y:S02]  /*4230*/  ISETP.LT.OR P0, PT, R3.reuse, 0x7a, !P0 ;  /* 0x0000007a0300780c */ /* 0x040fe40004701670 */
[----:B------:R-:W-:-:S02]  /*4240*/  ISETP.LT.OR P1, PT, R3, 0x7a, !P1 ;  /* 0x0000007a0300780c */ /* 0x000fc40004f21670 */
[----:B------:R-:W-:Y:S11]  /*4250*/  @P4 BRA `(.L_x_155) ;  /* 0x00000000000c4947 */ /* 0x000ff60003800000 */
[----:B--2---:R-:W3:Y:S02]  /*4260*/  LDG.E.U8 R157, desc[UR36][R166.64+0x71] ;  /* 0x00007124a69d7981 */ /* 0x004ee4000c1e1100 */
[----:B---3--:R-:W-:-:S05]  /*4270*/  PRMT R89, R157, 0x8880, RZ ;  /* 0x000088809d597816 */ /* 0x008fca00000000ff */
[----:B------:R-:W-:-:S07]  /*4280*/  IMAD R22, R89, R156, RZ ;  /* 0x0000009c59167224 */ /* 0x000fce00078e02ff */
.L_x_155:
[----:B------:R-:W-:Y:S05]  /*4290*/  BSYNC B1 ;  /* 0x0000000000017941 */ /* 0x000fea0003800000 */
.L_x_154:
[----:B------:R-:W-:Y:S01]  /*42a0*/  @!P4 IMAD R147, R147, R155, R22 ;  /* 0x0000009b9393c224 */ /* 0x000fe200078e0216 */
[----:B------:R-:W-:Y:S04]  /*42b0*/  BSSY B1, `(.L_x_156) ;  /* 0x0000006000017945 */ /* 0x000fe80003800000 */
[----:B------:R0:W-:Y:S01]  /*42c0*/  @!P4 STG.E.U8 desc[UR36][R8.64+0x71], R147 ;  /* 0x000071930800c986 */ /* 0x0001e2000c101124 */
[----:B------:R-:W-:Y:S05]  /*42d0*/  @P3 BRA `(.L_x_157) ;  /* 0x00000000000c3947 */ /* 0x000fea0003800000 */
[----:B--2---:R-:W3:Y:S02]  /*42e0*/  LDG.E.U8 R157, desc[UR36][R162.64+0x78] ;  /* 0x00007824a29d7981 */ /* 0x004ee4000c1e1100 */
[----:B---3--:R-:W-:-:S05]  /*42f0*/  PRMT R89, R157, 0x8880, RZ ;  /* 0x000088809d597816 */ /* 0x008fca00000000ff */
[----:B------:R-:W-:-:S07]  /*4300*/  IMAD R22, R89, R156, RZ ;  /* 0x0000009c59167224 */ /* 0x000fce00078e02ff */
.L_x_157:
[----:B------:R-:W-:Y:S05]  /*4310*/  BSYNC B1 ;  /* 0x0000000000017941 */ /* 0x000fea0003800000 */
.L_x_156:
[----:B---3--:R-:W-:Y:S01]  /*4320*/  @!P3 IMAD R89, R148, R155, R22 ;  /* 0x0000009b9459b224 */ /* 0x008fe200078e0216 */
[----:B------:R-:W-:Y:S01]  /*4330*/  BSSY B1, `(.L_x_158) ;  /* 0x0000007000017945 */ /* 0x000fe20003800000 */
[----:B----4-:R-:W-:-:S03]  /*4340*/  IMAD.X R91, RZ, RZ, R5, P5 ;  /* 0x000000ffff5b7224 */ /* 0x010fc600028e0605 */
[----:B------:R3:W-:Y:S01]  /*4350*/  @!P3 STG.E.U8 desc[UR36][R160.64+0x78], R89 ;  /* 0x00007859a000b986 */ /* 0x0007e2000c101124 */
[----:B------:R-:W-:Y:S05]  /*4360*/  @P0 BRA `(.L_x_159) ;  /* 0x00000000000c0947 */ /* 0x000fea0003800000 */
[----:B--2---:R-:W2:Y:S02]  /*4370*/  LDG.E.U8 R157, desc[UR36][R162.64+0x79] ;  /* 0x00007924a29d7981 */ /* 0x004ea4000c1e1100 */
[----:B--2---:R-:W-:-:S05]  /*4380*/  PRMT R5, R157, 0x8880, RZ ;  /* 0x000088809d057816 */ /* 0x004fca00000000ff */
[----:B------:R-:W-:-:S07]  /*4390*/  IMAD R22, R5, R156, RZ ;  /* 0x0000009c05167224 */ /* 0x000fce00078e02ff */
.L_x_159:
[----:B------:R-:W-:Y:S05]  /*43a0*/  BSYNC B1 ;  /* 0x0000000000017941 */ /* 0x000fea0003800000 */
.L_x_158:
[----:B------:R-:W-:Y:S01]  /*43b0*/  @!P0 IMAD R149, R149, R155, R22 ;  /* 0x0000009b95958224 */ /* 0x000fe200078e0216 */
[----:B------:R-:W-:Y:S01]  /*43c0*/  BSSY B1, `(.L_x_160) ;  /* 0x0000007000017945 */ /* 0x000fe20003800000 */
[----:B------:R-:W-:-:S03]  /*43d0*/  IMAD R4, R91, R158, RZ ;  /* 0x0000009e5b047224 */ /* 0x000fc600078e02ff */
[----:B------:R4:W-:Y:S01]  /*43e0*/  @!P0 STG.E.U8 desc[UR36][R160.64+0x79], R149 ;  /* 0x00007995a0008986 */ /* 0x0009e2000c101124 */
[----:B------:R-:W-:Y:S05]  /*43f0*/  @P2 BRA `(.L_x_161) ;  /* 0x00000000000c2947 */ /* 0x000fea0003800000 */
[----:B--2---:R-:W2:Y:S02]  /*4400*/  LDG.E.U8 R157, desc[UR36][R166.64+0x78] ;  /* 0x00007824a69d7981 */ /* 0x004ea4000c1e1100 */
[----:B--2---:R-:W-:-:S05]  /*4410*/  PRMT R5, R157, 0x8880, RZ ;  /* 0x000088809d057816 */ /* 0x004fca00000000ff */
[----:B------:R-:W-:-:S07]  /*4420*/  IMAD R22, R5, R156, RZ ;  /* 0x0000009c05167224 */ /* 0x000fce00078e02ff */
.L_x_161:
[----:B------:R-:W-:Y:S05]  /*4430*/  BSYNC B1 ;  /* 0x0000000000017941 */ /* 0x000fea0003800000 */
.L_x_160:
[----:B------:R-:W-:Y:S01]  /*4440*/  @!P2 IMAD R5, R150, R155, R22 ;  /* 0x0000009b9605a224 */ /* 0x000fe200078e0216 */
[----:B------:R-:W-:Y:S01]  /*4450*/  BSSY B1, `(.L_x_162) ;  /* 0x0000009000017945 */ /* 0x000fe20003800000 */
[C---:B---3--:R-:W-:Y:S02]  /*4460*/  IMAD R89, R153.reuse, R159, R4 ;  /* 0x0000009f99597224 */ /* 0x048fe400078e0204 */
[CC--:B------:R-:W-:Y:S01]  /*4470*/  IMAD.WIDE.U32 R164, R153.reuse, R158.reuse, R164 ;  /* 0x0000009e99a47225 */ /* 0x0c0fe200078e00a4 */
[----:B------:R3:W-:Y:S03]  /*4480*/  @!P2 STG.E.U8 desc[UR36][R8.64+0x78], R5 ;  /* 0x000078050800a986 */ /* 0x0007e6000c101124 */
[----:B------:R-:W-:Y:S01]  /*4490*/  IMAD.WIDE.U32 R158, R153, R158, R20 ;  /* 0x0000009e999e7225 */ /* 0x000fe200078e0014 */
[----:B------:R-:W-:Y:S06]  /*44a0*/  @P1 BRA `(.L_x_163) ;  /* 0x00000000000c1947 */ /* 0x000fec0003800000 */
[----:B--2---:R-:W3:Y:S02]  /*44b0*/  LDG.E.U8 R157, desc[UR36][R166.64+0x79] ;  /* 0x00007924a69d7981 */ /* 0x004ee4000c1e1100 */
[----:B---3--:R-:W-:-:S05]  /*44c0*/  PRMT R5, R157, 0x8880, RZ ;  /* 0x000088809d057816 */ /* 0x008fca00000000ff */
[----:B------:R-:W-:-:S07]  /*44d0*/  IMAD R22, R5, R156, RZ ;  /* 0x0000009c05167224 */ /* 0x000fce00078e02ff */
.L_x_163:
[----:B------:R-:W-:Y:S05]  /*44e0*/  BSYNC B1 ;  /* 0x0000000000017941 */ /* 0x000fea0003800000 */
.L_x_162:
[----:B------:R-:W-:Y:S01]  /*44f0*/  @!P1 IMAD R151, R151, R155, R22 ;  /* 0x0000009b97979224 */ /* 0x000fe200078e0216 */
[----:B------:R-:W-:Y:S01]  /*4500*/  ISETP.GE.AND P2, PT, R0, 0x81, PT ;  /* 0x000000810000780c */ /* 0x000fe20003f46270 */
[----:B------:R-:W-:Y:S01]  /*4510*/  BSSY B1, `(.L_x_164) ;  /* 0x000000c000017945 */ /* 0x000fe20003800000 */
[----:B------:R-:W-:Y:S02]  /*4520*/  IADD3 R4, P5, R158, R12, RZ ;  /* 0x0000000c9e047210 */ /* 0x000fe40007fbe0ff */
[----:B------:R0:W-:Y:S01]  /*4530*/  @!P1 STG.E.U8 desc[UR36][R8.64+0x79], R151 ;  /* 0x0000799708009986 */ /* 0x0001e2000c101124 */
[----:B------:R-:W-:Y:S02]  /*4540*/  ISETP.LT.OR P1, PT, R3, 0x1, !P2 ;  /* 0x000000010300780c */ /* 0x000fe40005721670 */
[----:B---3--:R-:W-:Y:S02]  /*4550*/  IADD3.X R5, R13, R159, R89, P5, !PT ;  /* 0x0000009f0d057210 */ /* 0x008fe40002ffe459 */
[----:B------:R-:W-:-:S02]  /*4560*/  ISETP.GE.AND P0, PT, R0, 0x89, PT ;  /* 0x000000890000780c */ /* 0x000fc40003f06270 */
[----:B------:R-:W-:Y:S02]  /*4570*/  IADD3 R12, P4, P3, R14, R12, R164 ;  /* 0x0000000c0e0c7210 */ /* 0x000fe40007b9e0a4 */
[----:B------:R-:W-:-:S05]  /*4580*/  ISETP.LT.OR P5, PT, R3, 0x2, !P2 ;  /* 0x000000020300780c */ /* 0x000fca00057a1670 */
[----:B0-----:R-:W-:Y:S08]  /*4590*/  @P1 BRA `(.L_x_165) ;  /* 0x00000000000c1947 */ /* 0x001ff00003800000 */
[----:B--2---:R-:W2:Y:S02]  /*45a0*/  LDG.E.U8 R157, desc[UR36][R4.64] ;  /* 0x00000024049d7981 */ /* 0x004ea4000c1e1100 */
[----:B--2---:R-:W-:-:S05]  /*45b0*/  PRMT R9, R157, 0x8880, RZ ;  /* 0x000088809d097816 */ /* 0x004fca00000000ff */
[----:B------:R-:W-:-:S07]  /*45c0*/  IMAD R22, R9, R156, RZ ;  /* 0x0000009c09167224 */ /* 0x000fce00078e02ff */
.L_x_165:
[----:B------:R-:W-:Y:S05]  /*45d0*/  BSYNC B1 ;  /* 0x0000000000017941 */ /* 0x000fea0003800000 */
.L_x_164:
[----:B------:R-:W-:Y:S01]  /*45e0*/  @!P1 IMAD R9, R24, R155, R22 ;  /* 0x0000009b18099224 */ /* 0x000fe200078e0216 */
[----:B------:R-:W-:Y:S01]  /*45f0*/  BSSY B1, `(.L_x_166) ;  /* 0x0000007000017945 */ /* 0x000fe20003800000 */
[----:B------:R-:W-:-:S03]  /*4600*/  IMAD.IADD R164, R89, 0x1, R165 ;  /* 0x0000000159a47824 */ /* 0x000fc600078e02a5 */
[----:B------:R0:W-:Y:S01]  /*4610*/  @!P1 STG.E.U8 desc[UR36][R6.64], R9 ;  /* 0x0000000906009986 */ /* 0x0001e2000c101124 */
[----:B------:R-:W-:Y:S05]  /*4620*/  @P5 BRA `(.L_x_167) ;  /* 0x00000000000c5947 */ /* 0x000fea0003800000 */
[----:B--2---:R-:W0:Y:S02]  /*4630*/  LDG.E.U8 R157, desc[UR36][R4.64+0x1] ;  /* 0x00000124049d7981 */ /* 0x004e24000c1e1100 */
[----:B0-----:R-:W-:-:S05]  /*4640*/  PRMT R9, R157, 0x8880, RZ ;  /* 0x000088809d097816 */ /* 0x001fca00000000ff */
[----:B------:R-:W-:-:S07]  /*4650*/  IMAD R22, R9, R156, RZ ;  /* 0x0000009c09167224 */ /* 0x000fce00078e02ff */
.L_x_167:
[----:B------:R-:W-:Y:S05]  /*4660*/  BSYNC B1 ;  /* 0x0000000000017941 */ /* 0x000fea0003800000 */
.L_x_166:
[----:B------:R-:W-:Y:S01]  /*4670*/  ISETP.LT.OR P1, PT, R3, 0x1, !P0 ;  /* 0x000000010300780c */ /* 0x000fe20004721670 */
[----:B------:R-:W-:Y:S01]  /*4680*/  @!P5 IMAD R25, R25, R155, R22 ;  /* 0x0000009b1919d224 */ /* 0x000fe200078e0216 */
[----:B------:R-:W-:Y:S01]  /*4690*/  BSSY B1, `(.L_x_168) ;  /* 0x000000a000017945 */ /* 0x000fe20003800000 */
[----:B------:R-:W-:Y:S02]  /*46a0*/  IADD3.X R13, R21, R13, R164, P4, P3 ;  /* 0x0000000d150d7210 */ /* 0x000fe400027e64a4 */
[C---:B------:R-:W-:Y:S01]  /*46b0*/  ISETP.LT.OR P4, PT, R3.reuse, 0x2, !P0 ;  /* 0x000000020300780c */ /* 0x040fe20004781670 */
[----:B------:R3:W-:Y:S01]  /*46c0*/  @!P5 STG.E.U8 desc[UR36][R6.64+0x1], R25 ;  /* 0x000001190600d986 */ /* 0x0007e2000c101124 */
[C---:B------:R-:W-:Y:S02]  /*46d0*/  ISETP.LT.OR P5, PT, R3.reuse, 0x9, !P2 ;  /* 0x000000090300780c */ /* 0x040fe400057a1670 */
[----:B------:R-:W-:-:S04]  /*46e0*/  ISETP.LT.OR P3, PT, R3, 0xa, !P2 ;  /* 0x0000000a0300780c */ /* 0x000fc80005761670 */
[----:B------:R-:W-:Y:S09]  /*46f0*/  @P1 BRA `(.L_x_169) ;  /* 0x00000000000c1947 */ /* 0x000ff20003800000 */
[----:B--2---:R-:W0:Y:S02]  /*4700*/  LDG.E.U8 R157, desc[UR36][R12.64] ;  /* 0x000000240c9d7981 */ /* 0x004e24000c1e1100 */
[----:B0-----:R-:W-:-:S05]  /*4710*/  PRMT R9, R157, 0x8880, RZ ;  /* 0x000088809d097816 */ /* 0x001fca00000000ff */
[----:B------:R-:W-:-:S07]  /*4720*/  IMAD R22, R9, R156, RZ ;  /* 0x0000009c09167224 */ /* 0x000fce00078e02ff */
.L_x_169:
[----:B------:R-:W-:Y:S05]  /*4730*/  BSYNC B1 ;  /* 0x0000000000017941 */ /* 0x000fea0003800000 */
.L_x_168:
[----:B0-----:R-:W-:Y:S01]  /*4740*/  @!P1 IMAD R9, R26, R155, R22 ;  /* 0x0000009b1a099224 */ /* 0x001fe200078e0216 */
[----:B------:R-:W-:Y:S04]  /*4750*/  BSSY B1, `(.L_x_170) ;  /* 0x0000006000017945 */ /* 0x000fe80003800000 */
[----:B------:R0:W-:Y:S01]  /*4760*/  @!P1 STG.E.U8 desc[UR36][R10.64], R9 ;  /* 0x000000090a009986 */ /* 0x0001e2000c101124 */
[----:B------:R-:W-:Y:S05]  /*4770*/  @P4 BRA `(.L_x_171) ;  /* 0x00000000000c4947 */ /* 0x000fea0003800000 */
[----:B--2---:R-:W0:Y:S02]  /*4780*/  LDG.E.U8 R157, desc[UR36][R12.64+0x1] ;  /* 0x000001240c9d7981 */ /* 0x004e24000c1e1100 */
[----:B0-----:R-:W-:-:S05]  /*4790*/  PRMT R9, R157, 0x8880, RZ ;  /* 0x000088809d097816 */ /* 0x001fca00000000ff */
[----:B------:R-:W-:-:S07]  /*47a0*/  IMAD R22, R9, R156, RZ ;  /* 0x0000009c09167224 */ /* 0x000fce00078e02ff */
.L_x_171:
[----:B------:R-:W-:Y:S05]  /*47b0*/  BSYNC B1 ;  /* 0x0000000000017941 */ /* 0x000fea0003800000 */
.L_x_170:
[----:B------:R-:W-:Y:S01]  /*47c0*/  @!P4 IMAD R27, R27, R155, R22 ;  /* 0x0000009b1b1bc224 */ /* 0x000fe200078e0216 */
[----:B------:R-:W-:Y:S04]  /*47d0*/  BSSY B1, `(.L_x_172) ;  /* 0x0000006000017945 */ /* 0x000fe80003800000 */
[----:B------:R0:W-:Y:S01]  /*47e0*/  @!P4 STG.E.U8 desc[UR36][R10.64+0x1], R27 ;  /* 0x0000011b0a00c986 */ /* 0x0001e2000c101124 */
[----:B------:R-:W-:Y:S05]  /*47f0*/  @P5 BRA `(.L_x_173) ;  /* 0x00000000000c5947 */ /* 0x000fea0003800000 */
[----:B--2---:R-:W0:Y:S02]  /*4800*/  LDG.E.U8 R157, desc[UR36][R4.64+0x8] ;  /* 0x00000824049d7981 */ /* 0x004e24000c1e1100 */
[----:B0-----:R-:W-:-:S05]  /*4810*/  PRMT R9, R157, 0x8880, RZ ;  /* 0x000088809d097816 */ /* 0x001fca00000000ff */
[----:B------:R-:W-:-:S07]  /*4820*/  IMAD R22, R9, R156, RZ ;  /* 0x0000009c09167224 */ /* 0x000fce00078e02ff */
.L_x_173:
[----:B------:R-:W-:Y:S05]  /*4830*/  BSYNC B1 ;  /* 0x0000000000017941 */ /* 0x000fea0003800000 */
.L_x_172:
[----:B0-----:R-:W-:Y:S01]  /*4840*/  @!P5 IMAD R9, R28, R155, R22 ;  /* 0x0000009b1c09d224 */ /* 0x001fe200078e0216 */
[----:B------:R-:W-:Y:S04]  /*4850*/  BSSY B1, `(.L_x_174) ;  /* 0x0000006000017945 */ /* 0x000fe80003800000 */
[----:B------:R0:W-:Y:S01]  /*4860*/  @!P5 STG.E.U8 desc[UR36][R6.64+0x8], R9 ;  /* 0x000008090600d986 */ /* 0x0001e2000c101124 */
[----:B------:R-:W-:Y:S05]  /*4870*/  @P3 BRA `(.L_x_175) ;  /* 0x00000000000c3947 */ /* 0x000fea0003800000 */
[----:B--2---:R-:W0:Y:S02]  /*4880*/  LDG.E.U8 R157, desc[UR36][R4.64+0x9] ;  /* 0x00000924049d7981 */ /* 0x004e24000c1e1100 */
[----:B0-----:R-:W-:-:S05]  /*4890*/  PRMT R9, R157, 0x8880, RZ ;  /* 0x000088809d097816 */ /* 0x001fca00000000ff */
[----:B------:R-:W-:-:S07]  /*48a0*/  IMAD R22, R9, R156, RZ ;  /* 0x0000009c09167224 */ /* 0x000fce00078e02ff */
.L_x_175:
[----:B------:R-:W-:Y:S05]  /*48b0*/  BSYNC B1 ;  /* 0x0000000000017941 */ /* 0x000fea0003800000 */
.L_x_174:
[----:B------:R-:W-:Y:S01]  /*48c0*/  ISETP.LT.OR P5, PT, R3, 0x9, !P0 ;  /* 0x000000090300780c */ /* 0x000fe200047a1670 */
[----:B------:R-:W-:Y:S01]  /*48d0*/  @!P3 IMAD R29, R29, R155, R22 ;  /* 0x0000009b1d1db224 */ /* 0x000fe200078e0216 */
[----:B------:R-:W-:Y:S01]  /*48e0*/  BSSY B1, `(.L_x_176) ;  /* 0x0000009000017945 */ /* 0x000fe20003800000 */
[C---:B------:R-:W-:Y:S02]  /*48f0*/  ISETP.LT.OR P4, PT, R3.reuse, 0xa, !P0 ;  /* 0x0000000a0300780c */ /* 0x040fe40004781670 */
[C---:B------:R-:W-:Y:S01]  /*4900*/  ISETP.LT.OR P1, PT, R3.reuse, 0x12, !P2 ;  /* 0x000000120300780c */ /* 0x040fe20005721670 */
[----:B------:R0:W-:Y:S01]  /*4910*/  @!P3 STG.E.U8 desc[UR36][R6.64+0x9], R29 ;  /* 0x0000091d0600b986 */ /* 0x0001e2000c101124 */
[----:B------:R-:W-:-:S06]  /*4920*/  ISETP.LT.OR P3, PT, R3, 0x11, !P2 ;  /* 0x000000110300780c */ /* 0x000fcc0005761670 */
[----:B------:R-:W-:Y:S07]  /*4930*/  @P5 BRA `(.L_x_177) ;  /* 0x00000000000c5947 */ /* 0x000fee0003800000 */
[----:B--2---:R-:W0:Y:S02]  /*4940*/  LDG.E.U8 R157, desc[UR36][R12.64+0x8] ;  /* 0x000008240c9d7981 */ /* 0x004e24000c1e1100 */
[----:B0-----:R-:W-:-:S05]  /*4950*/  PRMT R9, R157, 0x8880, RZ ;  /* 0x000088809d097816 */ /* 0x001fca00000000ff */
[----:B------:R-:W-:-:S07]  /*4960*/  IMAD R22, R9, R156, RZ ;  /* 0x0000009c09167224 */ /* 0x000fce00078e02ff */
.L_x_177:
[----:B------:R-:W-:Y:S05]  /*4970*/  BSYNC B1 ;  /* 0x0000000000017941 */ /* 0x000fea0003800000 */
.L_x_176:
[----:B0-----:R-:W-:Y:S01]  /*4980*/  @!P5 IMAD R9, R30, R155, R22 ;  /* 0x0000009b1e09d224 */ /* 0x001fe200078e0216 */
[----:B------:R-:W-:Y:S04]  /*4990*/  BSSY B1, `(.L_x_178) ;  /* 0x0000006000017945 */ /* 0x000fe80003800000 */
[----:B------:R0:W-:Y:S01]  /*49a0*/  @!P5 STG.E.U8 desc[UR36][R10.64+0x8], R9 ;  /* 0x000008090a00d986 */ /* 0x0001e2000c101124 */
[----:B------:R-:W-:Y:S05]  /*49b0*/  @P4 BRA `(.L_x_179) ;  /* 0x00000000000c4947 */ /* 0x000fea0003800000 */
[----:B--2---:R-:W0:Y:S02]  /*49c0*/  LDG.E.U8 R157, desc[UR36][R12.64+0x9] ;  /* 0x000009240c9d7981 */ /* 0x004e24000c1e1100 */
[----:B0-----:R-:W-:-:S05]  /*49d0*/  PRMT R9, R157, 0x8880, RZ ;  /* 0x000088809d097816 */ /* 0x001fca00000000ff */
[----:B------:R-:W-:-:S07]  /*49e0*/  IMAD R22, R9, R156, RZ ;  /* 0x0000009c09167224 */ /* 0x000fce00078e02ff */
.L_x_179:
[----:B------:R-:W-:Y:S05]  /*49f0*/  BSYNC B1 ;  /* 0x0000000000017941 */ /* 0x000fea0003800000 */
.L_x_178:
[----:B------:R-:W-:Y:S01]  /*4a00*/  @!P4 IMAD R31, R31, R155, R22 ;  /* 0x0000009b1f1fc224 */ /* 0x000fe200078e0216 */
[----:B------:R-:W-:Y:S04]  /*4a10*/  BSSY B1, `(.L_x_180) ;  /* 0x0000006000017945 */ /* 0x000fe80003800000 */
[----:B------:R0:W-:Y:S01]  /*4a20*/  @!P4 STG.E.U8 desc[UR36][R10.64+0x9], R31 ;  /* 0x0000091f0a00c986 */ /* 0x0001e2000c101124 */
[----:B------:R-:W-:Y:S05]  /*4a30*/  @P3 BRA `(.L_x_181) ;  /* 0x00000000000c3947 */ /* 0x000fea0003800000 */
[----:B--2---:R-:W0:Y:S02]  /*4a40*/  LDG.E.U8 R157, desc[UR36][R4.64+0x10] ;  /* 0x00001024049d7981 */ /* 0x004e24000c1e1100 */
[----:B0-----:R-:W-:-:S05]  /*4a50*/  PRMT R9, R157, 0x8880, RZ ;  /* 0x000088809d097816 */ /* 0x001fca00000000ff */
[----:B------:R-:W-:-:S07]  /*4a60*/  IMAD R22, R9, R156, RZ ;  /* 0x0000009c09167224 */ /* 0x000fce00078e02ff */
.L_x_181:
[----:B------:R-:W-:Y:S05]  /*4a70*/  BSYNC B1 ;  /* 0x0000000000017941 */ /* 0x000fea0003800000 */
.L_x_180:
[----:B0-----:R-:W-:Y:S01]  /*4a80*/  @!P3 IMAD R9, R32, R155, R22 ;  /* 0x0000009b2009b224 */ /* 0x001fe200078e0216 */
[----:B------:R-:W-:Y:S04]  /*4a90*/  BSSY B1, `(.L_x_182) ;  /* 0x0000006000017945 */ /* 0x000fe80003800000 */
[----:B------:R0:W-:Y:S01]  /*4aa0*/  @!P3 STG.E.U8 desc[UR36][R6.64+0x10], R9 ;  /* 0x000010090600b986 */ /* 0x0001e2000c101124 */
[----:B------:R-:W-:Y:S05]  /*4ab0*/  @P1 BRA `(.L_x_183) ;  /* 0x00000000000c1947 */ /* 0x000fea0003800000 */
[----:B--2---:R-:W0:Y:S02]  /*4ac0*/  LDG.E.U8 R157, desc[UR36][R4.64+0x11] ;  /* 0x00001124049d7981 */ /* 0x004e24000c1e1100 */
[----:B0-----:R-:W-:-:S05]  /*4ad0*/  PRMT R9, R157, 0x8880, RZ ;  /* 0x000088809d097816 */ /* 0x001fca00000000ff */
[----:B------:R-:W-:-:S07]  /*4ae0*/  IMAD R22, R9, R156, RZ ;  /* 0x0000009c09167224 */ /* 0x000fce00078e02ff */
.L_x_183:
[----:B------:R-:W-:Y:S05]  /*4af0*/  BSYNC B1 ;  /* 0x0000000000017941 */ /* 0x000fea0003800000 */
.L_x_182:
        /* <DEDUP_REMOVED lines=11> */
.L_x_185:
[----:B------:R-:W-:Y:S05]  /*4bb0*/  BSYNC B1 ;  /* 0x0000000000017941 */ /* 0x000fea0003800000 */
.L_x_184:
[----:B0-----:R-:W-:Y:S01]  /*4bc0*/  @!P4 IMAD R9, R34, R155, R22 ;  /* 0x0000009b2209c224 */ /* 0x001fe200078e0216 */
[----:B------:R-:W-:Y:S04]  /*4bd0*/  BSSY B1, `(.L_x_186) ;  /* 0x0000006000017945 */ /* 0x000fe80003800000 */
[----:B------:R0:W-:Y:S01]  /*4be0*/  @!P4 STG.E.U8 desc[UR36][R10.64+0x10], R9 ;  /* 0x000010090a00c986 */ /* 0x0001e2000c101124 */
[----:B------:R-:W-:Y:S05]  /*4bf0*/  @P3 BRA `(.L_x_187) ;  /* 0x00000000000c3947 */ /* 0x000fea0003800000 */
[----:B--2---:R-:W0:Y:S02]  /*4c00*/  LDG.E.U8 R157, desc[UR36][R12.64+0x11] ;  /* 0x000011240c9d7981 */ /* 0x004e24000c1e1100 */
[----:B0-----:R-:W-:-:S05]  /*4c10*/  PRMT R9, R157, 0x8880, RZ ;  /* 0x000088809d097816 */ /* 0x001fca00000000ff */
[----:B------:R-:W-:-:S07]  /*4c20*/  IMAD R22, R9, R156, RZ ;  /* 0x0000009c09167224 */ /* 0x000fce00078e02ff */
.L_x_187:
[----:B------:R-:W-:Y:S05]  /*4c30*/  BSYNC B1 ;  /* 0x0000000000017941 */ /* 0x000fea0003800000 */
.L_x_186:
[----:B------:R-:W-:Y:S01]  /*4c40*/  @!P3 IMAD R35, R35, R155, R22 ;  /* 0x0000009b2323b224 */ /* 0x000fe200078e0216 */
[----:B------:R-:W-:Y:S04]  /*4c50*/  BSSY B1, `(.L_x_188) ;  /* 0x0000006000017945 */ /* 0x000fe80003800000 */
[----:B------:R0:W-:Y:S01]  /*4c60*/  @!P3 STG.E.U8 desc[UR36][R10.64+0x11], R35 ;  /* 0x000011230a00b986 */ /* 0x0001e2000c101124 */
[----:B------:R-:W-:Y:S05]  /*4c70*/  @P5 BRA `(.L_x_189) ;  /* 0x00000000000c5947 */ /* 0x000fea0003800000 */
[----:B--2---:R-:W0:Y:S02]  /*4c80*/  LDG.E.U8 R157, desc[UR36][R4.64+0x18] ;  /* 0x00001824049d7981 */ /* 0x004e24000c1e1100 */
[----:B0-----:R-:W-:-:S05]  /*4c90*/  PRMT R9, R157, 0x8880, RZ ;  /* 0x000088809d097816 */ /* 0x001fca00000000ff */
[----:B------:R-:W-:-:S07]  /*4ca0*/  IMAD R22, R9, R156, RZ ;  /* 0x0000009c09167224 */ /* 0x000fce00078e02ff */
.L_x_189:
[----:B------:R-:W-:Y:S05]  /*4cb0*/  BSYNC B1 ;  /* 0x0000000000017941 */ /* 0x000fea0003800000 */
.L_x_188:
[----:B0-----:R-:W-:Y:S01]  /*4cc0*/  @!P5 IMAD R9, R36, R155, R22 ;  /* 0x0000009b2409d224 */ /* 0x001fe200078e0216 */
[----:B------:R-:W-:Y:S04]  /*4cd0*/  BSSY B1, `(.L_x_190) ;  /* 0x0000006000017945 */ /* 0x000fe80003800000 */
[----:B------:R0:W-:Y:S01]  /*4ce0*/  @!P5 STG.E.U8 desc[UR36][R6.64+0x18], R9 ;  /* 0x000018090600d986 */ /* 0x0001e2000c101124 */
[----:B------:R-:W-:Y:S05]  /*4cf0*/  @P1 BRA `(.L_x_191) ;  /* 0x00000000000c1947 */ /* 0x000fea0003800000 */
[----:B--2---:R-:W0:Y:S02]  /*4d00*/  LDG.E.U8 R157, desc[UR36][R4.64+0x19] ;  /* 0x00001924049d7981 */ /* 0x004e24000c1e1100 */
[----:B0-----:R-:W-:-:S05]  /*4d10*/  PRMT R9, R157, 0x8880, RZ ;  /* 0x000088809d097816 */ /* 0x001fca00000000ff */
[----:B------:R-:W-:-:S07]  /*4d20*/  IMAD R22, R9, R156, RZ ;  /* 0x0000009c09167224 */ /* 0x000fce00078e02ff */
.L_x_191:
[----:B------:R-:W-:Y:S05]  /*4d30*/  BSYNC B1 ;  /* 0x0000000000017941 */ /* 0x000fea0003800000 */
.L_x_190:
        /* <DEDUP_REMOVED lines=11> */
.L_x_193:
[----:B------:R-:W-:Y:S05]  /*4df0*/  BSYNC B1 ;  /* 0x0000000000017941 */ /* 0x000fea0003800000 */
.L_x_192:
[----:B0-----:R-:W-:Y:S01]  /*4e00*/  @!P4 IMAD R9, R38, R155, R22 ;  /* 0x0000009b2609c224 */ /* 0x001fe200078e0216 */
[----:B------:R-:W-:Y:S04]  /*4e10*/  BSSY B1, `(.L_x_194) ;  /* 0x0000006000017945 */ /* 0x000fe80003800000 */
[----:B------:R0:W-:Y:S01]  /*4e20*/  @!P4 STG.E.U8 desc[UR36][R10.64+0x18], R9 ;  /* 0x000018090a00c986 */ /* 0x0001e2000c101124 */
[----:B------:R-:W-:Y:S05]  /*4e30*/  @P3 BRA `(.L_x_195) ;  /* 0x00000000000c3947 */ /* 0x000fea0003800000 */
[----:B--2---:R-:W0:Y:S02]  /*4e40*/  LDG.E.U8 R157, desc[UR36][R12.64+0x19] ;  /* 0x000019240c9d7981 */ /* 0x004e24000c1e1100 */
[----:B0-----:R-:W-:-:S05]  /*4e50*/  PRMT R9, R157, 0x8880, RZ ;  /* 0x000088809d097816 */ /* 0x001fca00000000ff */
[----:B------:R-:W-:-:S07]  /*4e60*/  IMAD R22, R9, R156, RZ ;  /* 0x0000009c09167224 */ /* 0x000fce00078e02ff */
.L_x_195:
[----:B------:R-:W-:Y:S05]  /*4e70*/  BSYNC B1 ;  /* 0x0000000000017941 */ /* 0x000fea0003800000 */
.L_x_194:
[----:B------:R-:W-:Y:S01]  /*4e80*/  @!P3 IMAD R39, R39, R155, R22 ;  /* 0x0000009b2727b224 */ /* 0x000fe200078e0216 */
[----:B------:R-:W-:Y:S04]  /*4e90*/  BSSY B1, `(.L_x_196) ;  /* 0x0000006000017945 */ /* 0x000fe80003800000 */
[----:B------:R0:W-:Y:S01]  /*4ea0*/  @!P3 STG.E.U8 desc[UR36][R10.64+0x19], R39 ;  /* 0x000019270a00b986 */ /* 0x0001e2000c101124 */
[----:B------:R-:W-:Y:S05]  /*4eb0*/  @P5 BRA `(.L_x_197) ;  /* 0x00000000000c5947 */ /* 0x000fea0003800000 */
[----:B--2---:R-:W0:Y:S02]  /*4ec0*/  LDG.E.U8 R157, desc[UR36][R4.64+0x20] ;  /* 0x00002024049d7981 */ /* 0x004e24000c1e1100 */
[----:B0-----:R-:W-:-:S05]  /*4ed0*/  PRMT R9, R157, 0x8880, RZ ;  /* 0x000088809d097816 */ /* 0x001fca00000000ff */
[----:B------:R-:W-:-:S07]  /*4ee0*/  IMAD R22, R9, R156, RZ ;  /* 0x0000009c09167224 */ /* 0x000fce00078e02ff */
.L_x_197:
[----:B------:R-:W-:Y:S05]  /*4ef0*/  BSYNC B1 ;  /* 0x0000000000017941 */ /* 0x000fea0003800000 */
.L_x_196:
[----:B0-----:R-:W-:Y:S01]  /*4f00*/  @!P5 IMAD R9, R40, R155, R22 ;  /* 0x0000009b2809d224 */ /* 0x001fe200078e0216 */
[----:B------:R-:W-:Y:S04]  /*4f10*/  BSSY B1, `(.L_x_198) ;  /* 0x0000006000017945 */ /* 0x000fe80003800000 */
[----:B------:R0:W-:Y:S01]  /*4f20*/  @!P5 STG.E.U8 desc[UR36][R6.64+0x20], R9 ;  /* 0x000020090600d986 */ /* 0x0001e2000c101124 */
[----:B------:R-:W-:Y:S05]  /*4f30*/  @P1 BRA `(.L_x_199) ;  /* 0x00000000000c1947 */ /* 0x000fea0003800000 */
[----:B--2---:R-:W0:Y:S02]  /*4f40*/  LDG.E.U8 R157, desc[UR36][R4.64+0x21] ;  /* 0x00002124049d7981 */ /* 0x004e24000c1e1100 */
[----:B0-----:R-:W-:-:S05]  /*4f50*/  PRMT R9, R157, 0x8880, RZ ;  /* 0x000088809d097816 */ /* 0x001fca00000000ff */
[----:B------:R-:W-:-:S07]  /*4f60*/  IMAD R22, R9, R156, RZ ;  /* 0x0000009c09167224 */ /* 0x000fce00078e02ff */
.L_x_199:
[----:B------:R-:W-:Y:S05]  /*4f70*/  BSYNC B1 ;  /* 0x0000000000017941 */ /* 0x000fea0003800000 */
.L_x_198:
        /* <DEDUP_REMOVED lines=11> */
.L_x_201:
[----:B------:R-:W-:Y:S05]  /*5030*/  BSYNC B1 ;  /* 0x0000000000017941 */ /* 0x000fea0003800000 */
.L_x_200:
[----:B0-----:R-:W-:Y:S01]  /*5040*/  @!P4 IMAD R9, R42, R155, R22 ;  /* 0x0000009b2a09c224 */ /* 0x001fe200078e0216 */
[----:B------:R-:W-:Y:S04]  /*5050*/  BSSY B1, `(.L_x_202) ;  /* 0x0000006000017945 */ /* 0x000fe80003800000 */
[----:B------:R0:W-:Y:S01]  /*5060*/  @!P4 STG.E.U8 desc[UR36][R10.64+0x20], R9 ;  /* 0x000020090a00c986 */ /* 0x0001e2000c101124 */
[----:B------:R-:W-:Y:S05]  /*5070*/  @P3 BRA `(.L_x_203) ;  /* 0x00000000000c3947 */ /* 0x000fea0003800000 */
[----:B--2---:R-:W0:Y:S02]  /*5080*/  LDG.E.U8 R157, desc[UR36][R12.64+0x21] ;  /* 0x000021240c9d7981 */ /* 0x004e24000c1e1100 */
[----:B0-----:R-:W-:-:S05]  /*5090*/  PRMT R9, R157, 0x8880, RZ ;  /* 0x000088809d097816 */ /* 0x001fca00000000ff */
[----:B------:R-:W-:-:S07]  /*50a0*/  IMAD R22, R9, R156, RZ ;  /* 0x0000009c09167224 */ /* 0x000fce00078e02ff */
.L_x_203:
[----:B------:R-:W-:Y:S05]  /*50b0*/  BSYNC B1 ;  /* 0x0000000000017941 */ /* 0x000fea0003800000 */
.L_x_202:
[----:B------:R-:W-:Y:S01]  /*50c0*/  @!P3 IMAD R43, R43, R155, R22 ;  /* 0x0000009b2b2bb224 */ /* 0x000fe200078e0216 */
[----:B------:R-:W-:Y:S04]  /*50d0*/  BSSY B1, `(.L_x_204) ;  /* 0x0000006000017945 */ /* 0x000fe80003800000 */
[----:B------:R0:W-:Y:S01]  /*50e0*/  @!P3 STG.E.U8 desc[UR36][R10.64+0x21], R43 ;  /* 0x0000212b0a00b986 */ /* 0x0001e2000c101124 */
[----:B------:R-:W-:Y:S05]  /*50f0*/  @P5 BRA `(.L_x_205) ;  /* 0x00000000000c5947 */ /* 0x000fea0003800000 */
[----:B--2---:R-:W0:Y:S02]  /*5100*/  LDG.E.U8 R157, desc[UR36][R4.64+0x28] ;  /* 0x00002824049d7981 */ /* 0x004e24000c1e1100 */
[----:B0-----:R-:W-:-:S05]  /*5110*/  PRMT R9, R157, 0x8880, RZ ;  /* 0x000088809d097816 */ /* 0x001fca00000000ff */
[----:B------:R-:W-:-:S07]  /*5120*/  IMAD R22, R9, R156, RZ ;  /* 0x0000009c09167224 */ /* 0x000fce00078e02ff */
.L_x_205:
[----:B------:R-:W-:Y:S05]  /*5130*/  BSYNC B1 ;  /* 0x0000000000017941 */ /* 0x000fea0003800000 */
.L_x_204:
[----:B0-----:R-:W-:Y:S01]  /*5140*/  @!P5 IMAD R9, R44, R155, R22 ;  /* 0x0000009b2c09d224 */ /* 0x001fe200078e0216 */
[----:B------:R-:W-:Y:S04]  /*5150*/  BSSY B1, `(.L_x_206) ;  /* 0x0000006000017945 */ /* 0x000fe80003800000 */
[----:B------:R0:W-:Y:S01]  /*5160*/  @!P5 STG.E.U8 desc[UR36][R6.64+0x28], R9 ;  /* 0x000028090600d986 */ /* 0x0001e2000c101124 */
[----:B------:R-:W-:Y:S05]  /*5170*/  @P1 BRA `(.L_x_207) ;  /* 0x00000000000c1947 */ /* 0x000fea0003800000 */
[----:B--2---:R-:W0:Y:S02]  /*5180*/  LDG.E.U8 R157, desc[UR36][R4.64+0x29] ;  /* 0x00002924049d7981 */ /* 0x004e24000c1e1100 */
[----:B0-----:R-:W-:-:S05]  /*5190*/  PRMT R9, R157, 0x8880, RZ ;  /* 0x000088809d097816 */ /* 0x001fca00000000ff */
[----:B------:R-:W-:-:S07]  /*51a0*/  IMAD R22, R9, R156, RZ ;  /* 0x0000009c09167224 */ /* 0x000fce00078e02ff */
.L_x_207:
[----:B------:R-:W-:Y:S05]  /*51b0*/  BSYNC B1 ;  /* 0x0000000000017941 */ /* 0x000fea0003800000 */
.L_x_206:
        /* <DEDUP_REMOVED lines=11> */
.L_x_209:
[----:B------:R-:W-:Y:S05]  /*5270*/  BSYNC B1 ;  /* 0x0000000000017941 */ /* 0x000fea0003800000 */
.L_x_208:
[----:B0-----:R-:W-:Y:S01]  /*5280*/  @!P4 IMAD R9, R46, R155, R22 ;  /* 0x0000009b2e09c224 */ /* 0x001fe200078e0216 */
[----:B------:R-:W-:Y:S04]  /*5290*/  BSSY B1, `(.L_x_210) ;  /* 0x0000006000017945 */ /* 0x000fe80003800000 */
[----:B------:R0:W-:Y:S01]  /*52a0*/  @!P4 STG.E.U8 desc[UR36][R10.64+0x28], R9 ;  /* 0x000028090a00c986 */ /* 0x0001e2000c101124 */
[----:B------:R-:W-:Y:S05]  /*52b0*/  @P3 BRA `(.L_x_211) ;  /* 0x00000000000c3947 */ /* 0x000fea0003800000 */
[----:B--2---:R-:W0:Y:S02]  /*52c0*/  LDG.E.U8 R157, desc[UR36][R12.64+0x29] ;  /* 0x000029240c9d7981 */ /* 0x004e24000c1e1100 */
[----:B0-----:R-:W-:-:S05]  /*52d0*/  PRMT R9, R157, 0x8880, RZ ;  /* 0x000088809d097816 */ /* 0x001fca00000000ff */
[----:B------:R-:W-:-:S07]  /*52e0*/  IMAD R22, R9, R156, RZ ;  /* 0x0000009c09167224 */ /* 0x000fce00078e02ff */
.L_x_211:
[----:B------:R-:W-:Y:S05]  /*52f0*/  BSYNC B1 ;  /* 0x0000000000017941 */ /* 0x000fea0003800000 */
.L_x_210:
[----:B------:R-:W-:Y:S01]  /*5300*/  @!P3 IMAD R47, R47, R155, R22 ;  /* 0x0000009b2f2fb224 */ /* 0x000fe200078e0216 */
[----:B------:R-:W-:Y:S04]  /*5310*/  BSSY B1, `(.L_x_212) ;  /* 0x0000006000017945 */ /* 0x000fe80003800000 */
[----:B------:R0:W-:Y:S01]  /*5320*/  @!P3 STG.E.U8 desc[UR36][R10.64+0x29], R47 ;  /* 0x0000292f0a00b986 */ /* 0x0001e2000c101124 */
[----:B------:R-:W-:Y:S05]  /*5330*/  @P5 BRA `(.L_x_213) ;  /* 0x00000000000c5947 */ /* 0x000fea0003800000 */
[----:B--2---:R-:W0:Y:S02]  /*5340*/  LDG.E.U8 R157, desc[UR36][R4.64+0x30] ;  /* 0x00003024049d7981 */ /* 0x004e24000c1e1100 */
[----:B0-----:R-:W-:-:S05]  /*5350*/  PRMT R9, R157, 0x8880, RZ ;  /* 0x000088809d097816 */ /* 0x001fca00000000ff */
[----:B------:R-:W-:-:S07]  /*5360*/  IMAD R22, R9, R156, RZ ;  /* 0x0000009c09167224 */ /* 0x000fce00078e02ff */
.L_x_213:
[----:B------:R-:W-:Y:S05]  /*5370*/  BSYNC B1 ;  /* 0x0000000000017941 */ /* 0x000fea0003800000 */
.L_x_212:
[----:B0-----:R-:W-:Y:S01]  /*5380*/  @!P5 IMAD R9, R48, R155, R22 ;  /* 0x0000009b3009d224 */ /* 0x001fe200078e0216 */
[----:B------:R-:W-:Y:S04]  /*5390*/  BSSY B1, `(.L_x_214) ;  /* 0x0000006000017945 */ /* 0x000fe80003800000 */
[----:B------:R0:W-:Y:S01]  /*53a0*/  @!P5 STG.E.U8 desc[UR36][R6.64+0x30], R9 ;  /* 0x000030090600d986 */ /* 0x0001e2000c101124 */
[----:B------:R-:W-:Y:S05]  /*53b0*/  @P1 BRA `(.L_x_215) ;  /* 0x00000000000c1947 */ /* 0x000fea0003800000 */
[----:B--2---:R-:W0:Y:S02]  /*53c0*/  LDG.E.U8 R157, desc[UR36][R4.64+0x31] ;  /* 0x00003124049d7981 */ /* 0x004e24000c1e1100 */
[----:B0-----:R-:W-:-:S05]  /*53d0*/  PRMT R9, R157, 0x8880, RZ ;  /* 0x000088809d097816 */ /* 0x001fca00000000ff */
[----:B------:R-:W-:-:S07]  /*53e0*/  IMAD R22, R9, R156, RZ ;  /* 0x0000009c09167224 */ /* 0x000fce00078e02ff */
.L_x_215:
[----:B------:R-:W-:Y:S05]  /*53f0*/  BSYNC B1 ;  /* 0x0000000000017941 */ /* 0x000fea0003800000 */
.L_x_214:
        /* <DEDUP_REMOVED lines=11> */
.L_x_217:
[----:B------:R-:W-:Y:S05]  /*54b0*/  BSYNC B1 ;  /* 0x0000000000017941 */ /* 0x000fea0003800000 */
.L_x_216:
[----:B0-----:R-:W-:Y:S01]  /*54c0*/  @!P4 IMAD R9, R50, R155, R22 ;  /* 0x0000009b3209c224 */ /* 0x001fe200078e0216 */
[----:B------:R-:W-:Y:S04]  /*54d0*/  BSSY B1, `(.L_x_218) ;  /* 0x0000006000017945 */ /* 0x000fe80003800000 */
[----:B------:R0:W-:Y:S01]  /*54e0*/  @!P4 STG.E.U8 desc[UR36][R10.64+0x30], R9 ;  /* 0x000030090a00c986 */ /* 0x0001e2000c101124 */
[----:B------:R-:W-:Y:S05]  /*54f0*/  @P3 BRA `(.L_x_219) ;  /* 0x00000000000c3947 */ /* 0x000fea0003800000 */
[----:B--2---:R-:W0:Y:S02]  /*5500*/  LDG.E.U8 R157, desc[UR36][R12.64+0x31] ;  /* 0x000031240c9d7981 */ /* 0x004e24000c1e1100 */
[----:B0-----:R-:W-:-:S05]  /*5510*/  PRMT R9, R157, 0x8880, RZ ;  /* 0x000088809d097816 */ /* 0x001fca00000000ff */
[----:B------:R-:W-:-:S07]  /*5520*/  IMAD R22, R9, R156, RZ ;  /* 0x0000009c09167224 */ /* 0x000fce00078e02ff */
.L_x_219:
[----:B------:R-:W-:Y:S05]  /*5530*/  BSYNC B1 ;  /* 0x0000000000017941 */ /* 0x000fea0003800000 */
.L_x_218:
[----:B------:R-:W-:Y:S01]  /*5540*/  @!P3 IMAD R51, R51, R155, R22 ;  /* 0x0000009b3333b224 */ /* 0x000fe200078e0216 */
[----:B------:R-:W-:Y:S04]  /*5550*/  BSSY B1, `(.L_x_220) ;  /* 0x0000006000017945 */ /* 0x000fe80003800000 */
[----:B------:R0:W-:Y:S01]  /*5560*/  @!P3 STG.E.U8 desc[UR36][R10.64+0x31], R51 ;  /* 0x000031330a00b986 */ /* 0x0001e2000c101124 */
[----:B------:R-:W-:Y:S05]  /*5570*/  @P5 BRA `(.L_x_221) ;  /* 0x00000000000c5947 */ /* 0x000fea0003800000 */
[----:B--2---:R-:W0:Y:S02]  /*5580*/  LDG.E.U8 R157, desc[UR36][R4.64+0x38] ;  /* 0x00003824049d7981 */ /* 0x004e24000c1e1100 */
[----:B0-----:R-:W-:-:S05]  /*5590*/  PRMT R9, R157, 0x8880, RZ ;  /* 0x000088809d097816 */ /* 0x001fca00000000ff */
[----:B------:R-:W-:-:S07]  /*55a0*/  IMAD R22, R9, R156, RZ ;  /* 0x0000009c09167224 */ /* 0x000fce00078e02ff */
.L_x_221:
[----:B------:R-:W-:Y:S05]  /*55b0*/  BSYNC B1 ;  /* 0x0000000000017941 */ /* 0x000fea0003800000 */
.L_x_220:
[----:B0-----:R-:W-:Y:S01]  /*55c0*/  @!P5 IMAD R9, R52, R155, R22 ;  /* 0x0000009b3409d224 */ /* 0x001fe200078e0216 */
[----:B------:R-:W-:Y:S04]  /*55d0*/  BSSY B1, `(.L_x_222) ;  /* 0x0000006000017945 */ /* 0x000fe80003800000 */
[----:B------:R0:W-:Y:S01]  /*55e0*/  @!P5 STG.E.U8 desc[UR36][R6.64+0x38], R9 ;  /* 0x000038090600d986 */ /* 0x0001e2000c101124 */
[----:B------:R-:W-:Y:S05]  /*55f0*/  @P1 BRA `(.L_x_223) ;  /* 0x00000000000c1947 */ /* 0x000fea0003800000 */
[----:B--2---:R-:W0:Y:S02]  /*5600*/  LDG.E.U8 R157, desc[UR36][R4.64+0x39] ;  /* 0x00003924049d7981 */ /* 0x004e24000c1e1100 */
[----:B0-----:R-:W-:-:S05]  /*5610*/  PRMT R9, R157, 0x8880, RZ ;  /* 0x000088809d097816 */ /* 0x001fca00000000ff */
[----:B------:R-:W-:-:S07]  /*5620*/  IMAD R22, R9, R156, RZ ;  /* 0x0000009c09167224 */ /* 0x000fce00078e02ff */
.L_x_223:
[----:B------:R-:W-:Y:S05]  /*5630*/  BSYNC B1 ;  /* 0x0000000000017941 */ /* 0x000fea0003800000 */
.L_x_222:
        /* <DEDUP_REMOVED lines=11> */
.L_x_225:
[----:B------:R-:W-:Y:S05]  /*56f0*/  BSYNC B1 ;  /* 0x0000000000017941 */ /* 0x000fea0003800000 */
.L_x_224:
[----:B0-----:R-:W-:Y:S01]  /*5700*/  @!P4 IMAD R9, R54, R155, R22 ;  /* 0x0000009b3609c224 */ /* 0x001fe200078e0216 */
[----:B------:R-:W-:Y:S04]  /*5710*/  BSSY B1, `(.L_x_226) ;  /* 0x0000006000017945 */ /* 0x000fe80003800000 */
[----:B------:R0:W-:Y:S01]  /*5720*/  @!P4 STG.E.U8 desc[UR36][R10.64+0x38], R9 ;  /* 0x000038090a00c986 */ /* 0x0001e2000c101124 */
[----:B------:R-:W-:Y:S05]  /*5730*/  @P3 BRA `(.L_x_227) ;  /* 0x00000000000c3947 */ /* 0x000fea0003800000 */
[----:B--2---:R-:W0:Y:S02]  /*5740*/  LDG.E.U8 R157, desc[UR36][R12.64+0x39] ;  /* 0x000039240c9d7981 */ /* 0x004e24000c1e1100 */
[----:B0-----:R-:W-:-:S05]  /*5750*/  PRMT R9, R157, 0x8880, RZ ;  /* 0x000088809d097816 */ /* 0x001fca00000000ff */
[----:B------:R-:W-:-:S07]  /*5760*/  IMAD R22, R9, R156, RZ ;  /* 0x0000009c09167224 */ /* 0x000fce00078e02ff */
.L_x_227:
[----:B------:R-:W-:Y:S05]  /*5770*/  BSYNC B1 ;  /* 0x0000000000017941 */ /* 0x000fea0003800000 */
.L_x_226:
[----:B------:R-:W-:Y:S01]  /*5780*/  @!P3 IMAD R55, R55, R155, R22 ;  /* 0x0000009b3737b224 */ /* 0x000fe200078e0216 */
[----:B------:R-:W-:Y:S04]  /*5790*/  BSSY B1, `(.L_x_228) ;  /* 0x0000006000017945 */ /* 0x000fe80003800000 */
[----:B------:R0:W-:Y:S01]  /*57a0*/  @!P3 STG.E.U8 desc[UR36][R10.64+0x39], R55 ;  /* 0x000039370a00b986 */ /* 0x0001e2000c101124 */
[----:B------:R-:W-:Y:S05]  /*57b0*/  @P5 BRA `(.L_x_229) ;  /* 0x00000000000c5947 */ /* 0x000fea0003800000 */
[----:B--2---:R-:W0:Y:S02]  /*57c0*/  LDG.E.U8 R157, desc[UR36][R4.64+0x40] ;  /* 0x00004024049d7981 */ /* 0x004e24000c1e1100 */
[----:B0-----:R-:W-:-:S05]  /*57d0*/  PRMT R9, R157, 0x8880, RZ ;  /* 0x000088809d097816 */ /* 0x001fca00000000ff */
[----:B------:R-:W-:-:S07]  /*57e0*/  IMAD R22, R9, R156, RZ ;  /* 0x0000009c09167224 */ /* 0x000fce00078e02ff */
.L_x_229:
[----:B------:R-:W-:Y:S05]  /*57f0*/  BSYNC B1 ;  /* 0x0000000000017941 */ /* 0x000fea0003800000 */
.L_x_228:
[----:B0-----:R-:W-:Y:S01]  /*5800*/  @!P5 IMAD R9, R56, R155, R22 ;  /* 0x0000009b3809d224 */ /* 0x001fe200078e0216 */
[----:B------:R-:W-:Y:S04]  /*5810*/  BSSY B1, `(.L_x_230) ;  /* 0x0000006000017945 */ /* 0x000fe80003800000 */
[----:B------:R0:W-:Y:S01]  /*5820*/  @!P5 STG.E.U8 desc[UR36][R6.64+0x40], R9 ;  /* 0x000040090600d986 */ /* 0x0001e2000c101124 */
[----:B------:R-:W-:Y:S05]  /*5830*/  @P1 BRA `(.L_x_231) ;  /* 0x00000000000c1947 */ /* 0x000fea0003800000 */
[----:B--2---:R-:W0:Y:S02]  /*5840*/  LDG.E.U8 R157, desc[UR36][R4.64+0x41] ;  /* 0x00004124049d7981 */ /* 0x004e24000c1e1100 */
[----:B0-----:R-:W-:-:S05]  /*5850*/  PRMT R9, R157, 0x8880, RZ ;  /* 0x000088809d097816 */ /* 0x001fca00000000ff */
[----:B------:R-:W-:-:S07]  /*5860*/  IMAD R22, R9, R156, RZ ;  /* 0x0000009c09167224 */ /* 0x000fce00078e02ff */
.L_x_231:
[----:B------:R-:W-:Y:S05]  /*5870*/  BSYNC B1 ;  /* 0x0000000000017941 */ /* 0x000fea0003800000 */
.L_x_230:
        /* <DEDUP_REMOVED lines=11> */
.L_x_233:
[----:B------:R-:W-:Y:S05]  /*5930*/  BSYNC B1 ;  /* 0x0000000000017941 */ /* 0x000fea0003800000 */
.L_x_232:
[----:B0-----:R-:W-:Y:S01]  /*5940*/  @!P4 IMAD R9, R58, R155, R22 ;  /* 0x0000009b3a09c224 */ /* 0x001fe200078e0216 */
[----:B------:R-:W-:Y:S04]  /*5950*/  BSSY B1, `(.L_x_234) ;  /* 0x0000006000017945 */ /* 0x000fe80003800000 */
[----:B------:R0:W-:Y:S01]  /*5960*/  @!P4 STG.E.U8 desc[UR36][R10.64+0x40], R9 ;  /* 0x000040090a00c986 */ /* 0x0001e2000c101124 */
[----:B------:R-:W-:Y:S05]  /*5970*/  @P3 BRA `(.L_x_235) ;  /* 0x00000000000c3947 */ /* 0x000fea0003800000 */
[----:B--2---:R-:W0:Y:S02]  /*5980*/  LDG.E.U8 R157, desc[UR36][R12.64+0x41] ;  /* 0x000041240c9d7981 */ /* 0x004e24000c1e1100 */
[----:B0-----:R-:W-:-:S05]  /*5990*/  PRMT R9, R157, 0x8880, RZ ;  /* 0x000088809d097816 */ /* 0x001fca00000000ff */
[----:B------:R-:W-:-:S07]  /*59a0*/  IMAD R22, R9, R156, RZ ;  /* 0x0000009c09167224 */ /* 0x000fce00078e02ff */
.L_x_235:
[----:B------:R-:W-:Y:S05]  /*59b0*/  BSYNC B1 ;  /* 0x0000000000017941 */ /* 0x000fea0003800000 */
.L_x_234:
[----:B------:R-:W-:Y:S01]  /*59c0*/  @!P3 IMAD R59, R59, R155, R22 ;  /* 0x0000009b3b3bb224 */ /* 0x000fe200078e0216 */
[----:B------:R-:W-:Y:S04]  /*59d0*/  BSSY B1, `(.L_x_236) ;  /* 0x0000006000017945 */ /* 0x000fe80003800000 */
[----:B------:R0:W-:Y:S01]  /*59e0*/  @!P3 STG.E.U8 desc[UR36][R10.64+0x41], R59 ;  /* 0x0000413b0a00b986 */ /* 0x0001e2000c101124 */
[----:B------:R-:W-:Y:S05]  /*59f0*/  @P5 BRA `(.L_x_237) ;  /* 0x00000000000c5947 */ /* 0x000fea0003800000 */
[----:B--2---:R-:W0:Y:S02]  /*5a00*/  LDG.E.U8 R157, desc[UR36][R4.64+0x48] ;  /* 0x00004824049d7981 */ /* 0x004e24000c1e1100 */
[----:B0-----:R-:W-:-:S05]  /*5a10*/  PRMT R9, R157, 0x8880, RZ ;  /* 0x000088809d097816 */ /* 0x001fca00000000ff */
[----:B------:R-:W-:-:S07]  /*5a20*/  IMAD R22, R9, R156, RZ ;  /* 0x0000009c09167224 */ /* 0x000fce00078e02ff */
.L_x_237:
[----:B------:R-:W-:Y:S05]  /*5a30*/  BSYNC B1 ;  /* 0x0000000000017941 */ /* 0x000fea0003800000 */
.L_x_236:
[----:B0-----:R-:W-:Y:S01]  /*5a40*/  @!P5 IMAD R9, R60, R155, R22 ;  /* 0x0000009b3c09d224 */ /* 0x001fe200078e0216 */
[----:B------:R-:W-:Y:S04]  /*5a50*/  BSSY B1, `(.L_x_238) ;  /* 0x0000006000017945 */ /* 0x000fe80003800000 */
[----:B------:R0:W-:Y:S01]  /*5a60*/  @!P5 STG.E.U8 desc[UR36][R6.64+0x48], R9 ;  /* 0x000048090600d986 */ /* 0x0001e2000c101124 */
[----:B------:R-:W-:Y:S05]  /*5a70*/  @P1 BRA `(.L_x_239) ;  /* 0x00000000000c1947 */ /* 0x000fea0003800000 */
[----:B--2---:R-:W0:Y:S02]  /*5a80*/  LDG.E.U8 R157, desc[UR36][R4.64+0x49] ;  /* 0x00004924049d7981 */ /* 0x004e24000c1e1100 */
[----:B0-----:R-:W-:-:S05]  /*5a90*/  PRMT R9, R157, 0x8880, RZ ;  /* 0x000088809d097816 */ /* 0x001fca00000000ff */
[----:B------:R-:W-:-:S07]  /*5aa0*/  IMAD R22, R9, R156, RZ ;  /* 0x0000009c09167224 */ /* 0x000fce00078e02ff */
.L_x_239:
[----:B------:R-:W-:Y:S05]  /*5ab0*/  BSYNC B1 ;  /* 0x0000000000017941 */ /* 0x000fea0003800000 */
.L_x_238:
        /* <DEDUP_REMOVED lines=11> */
.L_x_241:
[----:B------:R-:W-:Y:S05]  /*5b70*/  BSYNC B1 ;  /* 0x0000000000017941 */ /* 0x000fea0003800000 */
.L_x_240:
[----:B0-----:R-:W-:Y:S01]  /*5b80*/  @!P4 IMAD R9, R62, R155, R22 ;  /* 0x0000009b3e09c224 */ /* 0x001fe200078e0216 */
[----:B------:R-:W-:Y:S04]  /*5b90*/  BSSY B1, `(.L_x_242) ;  /* 0x0000006000017945 */ /* 0x000fe80003800000 */
[----:B------:R0:W-:Y:S01]  /*5ba0*/  @!P4 STG.E.U8 desc[UR36][R10.64+0x48], R9 ;  /* 0x000048090a00c986 */ /* 0x0001e2000c101124 */
[----:B------:R-:W-:Y:S05]  /*5bb0*/  @P3 BRA `(.L_x_243) ;  /* 0x00000000000c3947 */ /* 0x000fea0003800000 */
[----:B--2---:R-:W0:Y:S02]  /*5bc0*/  LDG.E.U8 R157, desc[UR36][R12.64+0x49] ;  /* 0x000049240c9d7981 */ /* 0x004e24000c1e1100 */
[----:B0-----:R-:W-:-:S05]  /*5bd0*/  PRMT R9, R157, 0x8880, RZ ;  /* 0x000088809d097816 */ /* 0x001fca00000000ff */
[----:B------:R-:W-:-:S07]  /*5be0*/  IMAD R22, R9, R156, RZ ;  /* 0x0000009c09167224 */ /* 0x000fce00078e02ff */
.L_x_243:
[----:B------:R-:W-:Y:S05]  /*5bf0*/  BSYNC B1 ;  /* 0x0000000000017941 */ /* 0x000fea0003800000 */
.L_x_242:
[----:B------:R-:W-:Y:S01]  /*5c00*/  @!P3 IMAD R63, R63, R155, R22 ;  /* 0x0000009b3f3fb224 */ /* 0x000fe200078e0216 */
[----:B------:R-:W-:Y:S04]  /*5c10*/  BSSY B1, `(.L_x_244) ;  /* 0x0000006000017945 */ /* 0x000fe80003800000 */
[----:B------:R0:W-:Y:S01]  /*5c20*/  @!P3 STG.E.U8 desc[UR36][R10.64+0x49], R63 ;  /* 0x0000493f0a00b986 */ /* 0x0001e2000c101124 */
[----:B------:R-:W-:Y:S05]  /*5c30*/  @P5 BRA `(.L_x_245) ;  /* 0x00000000000c5947 */ /* 0x000fea0003800000 */
[----:B--2---:R-:W0:Y:S02]  /*5c40*/  LDG.E.U8 R157, desc[UR36][R4.64+0x50] ;  /* 0x00005024049d7981 */ /* 0x004e24000c1e1100 */
[----:B0-----:R-:W-:-:S05]  /*5c50*/  PRMT R9, R157, 0x8880, RZ ;  /* 0x000088809d097816 */ /* 0x001fca00000000ff */
[----:B------:R-:W-:-:S07]  /*5c60*/  IMAD R22, R9, R156, RZ ;  /* 0x0000009c09167224 */ /* 0x000fce00078e02ff */
.L_x_245:
[----:B------:R-:W-:Y:S05]  /*5c70*/  BSYNC B1 ;  /* 0x0000000000017941 */ /* 0x000fea0003800000 */
.L_x_244:
[----:B0-----:R-:W-:Y:S01]  /*5c80*/  @!P5 IMAD R9, R64, R155, R22 ;  /* 0x0000009b4009d224 */ /* 0x001fe200078e0216 */
[----:B------:R-:W-:Y:S04]  /*5c90*/  BSSY B1, `(.L_x_246) ;  /* 0x0000006000017945 */ /* 0x000fe80003800000 */
[----:B------:R0:W-:Y:S01]  /*5ca0*/  @!P5 STG.E.U8 desc[UR36][R6.64+0x50], R9 ;  /* 0x000050090600d986 */ /* 0x0001e2000c101124 */
[----:B------:R-:W-:Y:S05]  /*5cb0*/  @P1 BRA `(.L_x_247) ;  /* 0x00000000000c1947 */ /* 0x000fea0003800000 */
[----:B--2---:R-:W0:Y:S02]  /*5cc0*/  LDG.E.U8 R157, desc[UR36][R4.64+0x51] ;  /* 0x00005124049d7981 */ /* 0x004e24000c1e1100 */
[----:B0-----:R-:W-:-:S05]  /*5cd0*/  PRMT R9, R157, 0x8880, RZ ;  /* 0x000088809d097816 */ /* 0x001fca00000000ff */
[----:B------:R-:W-:-:S07]  /*5ce0*/  IMAD R22, R9, R156, RZ ;  /* 0x0000009c09167224 */ /* 0x000fce00078e02ff */
.L_x_247:
[----:B------:R-:W-:Y:S05]  /*5cf0*/  BSYNC B1 ;  /* 0x0000000000017941 */ /* 0x000fea0003800000 */
.L_x_246:
        /* <DEDUP_REMOVED lines=11> */
.L_x_249:
[----:B------:R-:W-:Y:S05]  /*5db0*/  BSYNC B1 ;  /* 0x0000000000017941 */ /* 0x000fea0003800000 */
.L_x_248:
[----:B0-----:R-:W-:Y:S01]  /*5dc0*/  @!P4 IMAD R9, R66, R155, R22 ;  /* 0x0000009b4209c224 */ /* 0x001fe200078e0216 */
[----:B------:R-:W-:Y:S04]  /*5dd0*/  BSSY B1, `(.L_x_250) ;  /* 0x0000006000017945 */ /* 0x000fe80003800000 */
[----:B------:R0:W-:Y:S01]  /*5de0*/  @!P4 STG.E.U8 desc[UR36][R10.64+0x50], R9 ;  /* 0x000050090a00c986 */ /* 0x0001e2000c101124 */
[----:B------:R-:W-:Y:S05]  /*5df0*/  @P3 BRA `(.L_x_251) ;  /* 0x00000000000c3947 */ /* 0x000fea0003800000 */
[----:B--2---:R-:W0:Y:S02]  /*5e00*/  LDG.E.U8 R157, desc[UR36][R12.64+0x51] ;  /* 0x000051240c9d7981 */ /* 0x004e24000c1e1100 */
[----:B0-----:R-:W-:-:S05]  /*5e10*/  PRMT R9, R157, 0x8880, RZ ;  /* 0x000088809d097816 */ /* 0x001fca00000000ff */
[----:B------:R-:W-:-:S07]  /*5e20*/  IMAD R22, R9, R156, RZ ;  /* 0x0000009c09167224 */ /* 0x000fce00078e02ff */
.L_x_251:
[----:B------:R-:W-:Y:S05]  /*5e30*/  BSYNC B1 ;  /* 0x0000000000017941 */ /* 0x000fea0003800000 */
.L_x_250:
[----:B------:R-:W-:Y:S01]  /*5e40*/  @!P3 IMAD R67, R67, R155, R22 ;  /* 0x0000009b4343b224 */ /* 0x000fe200078e0216 */
[----:B------:R-:W-:Y:S04]  /*5e50*/  BSSY B1, `(.L_x_252) ;  /* 0x0000006000017945 */ /* 0x000fe80003800000 */
[----:B------:R0:W-:Y:S01]  /*5e60*/  @!P3 STG.E.U8 desc[UR36][R10.64+0x51], R67 ;  /* 0x000051430a00b986 */ /* 0x0001e2000c101124 */
[----:B------:R-:W-:Y:S05]  /*5e70*/  @P5 BRA `(.L_x_253) ;  /* 0x00000000000c5947 */ /* 0x000fea0003800000 */
[----:B--2---:R-:W0:Y:S02]  /*5e80*/  LDG.E.U8 R157, desc[UR36][R4.64+0x58] ;  /* 0x00005824049d7981 */ /* 0x004e24000c1e1100 */
[----:B0-----:R-:W-:-:S05]  /*5e90*/  PRMT R9, R157, 0x8880, RZ ;  /* 0x000088809d097816 */ /* 0x001fca00000000ff */
[----:B------:R-:W-:-:S07]  /*5ea0*/  IMAD R22, R9, R156, RZ ;  /* 0x0000009c09167224 */ /* 0x000fce00078e02ff */
.L_x_253:
[----:B------:R-:W-:Y:S05]  /*5eb0*/  BSYNC B1 ;  /* 0x0000000000017941 */ /* 0x000fea0003800000 */
.L_x_252:
[----:B0-----:R-:W-:Y:S01]  /*5ec0*/  @!P5 IMAD R9, R68, R155, R22 ;  /* 0x0000009b4409d224 */ /* 0x001fe200078e0216 */
[----:B------:R-:W-:Y:S04]  /*5ed0*/  BSSY B1, `(.L_x_254) ;  /* 0x0000006000017945 */ /* 0x000fe80003800000 */
[----:B------:R0:W-:Y:S01]  /*5ee0*/  @!P5 STG.E.U8 desc[UR36][R6.64+0x58], R9 ;  /* 0x000058090600d986 */ /* 0x0001e2000c101124 */
[----:B------:R-:W-:Y:S05]  /*5ef0*/  @P1 BRA `(.L_x_255) ;  /* 0x00000000000c1947 */ /* 0x000fea0003800000 */
[----:B--2---:R-:W0:Y:S02]  /*5f00*/  LDG.E.U8 R157, desc[UR36][R4.64+0x59] ;  /* 0x00005924049d7981 */ /* 0x004e24000c1e1100 */
[----:B0-----:R-:W-:-:S05]  /*5f10*/  PRMT R9, R157, 0x8880, RZ ;  /* 0x000088809d097816 */ /* 0x001fca00000000ff */
[----:B------:R-:W-:-:S07]  /*5f20*/  IMAD R22, R9, R156, RZ ;  /* 0x0000009c09167224 */ /* 0x000fce00078e02ff */
.L_x_255:
[----:B------:R-:W-:Y:S05]  /*5f30*/  BSYNC B1 ;  /* 0x0000000000017941 */ /* 0x000fea0003800000 */
.L_x_254:
        /* <DEDUP_REMOVED lines=11> */
.L_x_257:
[----:B------:R-:W-:Y:S05]  /*5ff0*/  BSYNC B1 ;  /* 0x0000000000017941 */ /* 0x000fea0003800000 */
.L_x_256:
[----:B0-----:R-:W-:Y:S01]  /*6000*/  @!P4 IMAD R9, R70, R155, R22 ;  /* 0x0000009b4609c224 */ /* 0x001fe200078e0216 */
[----:B------:R-:W-:Y:S04]  /*6010*/  BSSY B1, `(.L_x_258) ;  /* 0x0000006000017945 */ /* 0x000fe80003800000 */
[----:B------:R0:W-:Y:S01]  /*6020*/  @!P4 STG.E.U8 desc[UR36][R10.64+0x58], R9 ;  /* 0x000058090a00c986 */ /* 0x0001e2000c101124 */
[----:B------:R-:W-:Y:S05]  /*6030*/  @P3 BRA `(.L_x_259) ;  /* 0x00000000000c3947 */ /* 0x000fea0003800000 */
[----:B--2---:R-:W0:Y:S02]  /*6040*/  LDG.E.U8 R157, desc[UR36][R12.64+0x59] ;  /* 0x000059240c9d7981 */ /* 0x004e24000c1e1100 */
[----:B0-----:R-:W-:-:S05]  /*6050*/  PRMT R9, R157, 0x8880, RZ ;  /* 0x000088809d097816 */ /* 0x001fca00000000ff */
[----:B------:R-:W-:-:S07]  /*6060*/  IMAD R22, R9, R156, RZ ;  /* 0x0000009c09167224 */ /* 0x000fce00078e02ff */
.L_x_259:
[----:B------:R-:W-:Y:S05]  /*6070*/  BSYNC B1 ;  /* 0x0000000000017941 */ /* 0x000fea0003800000 */
.L_x_258:
[----:B------:R-:W-:Y:S01]  /*6080*/  @!P3 IMAD R71, R71, R155, R22 ;  /* 0x0000009b4747b224 */ /* 0x000fe200078e0216 */
[----:B------:R-:W-:Y:S04]  /*6090*/  BSSY B1, `(.L_x_260) ;  /* 0x0000006000017945 */ /* 0x000fe80003800000 */
[----:B------:R0:W-:Y:S01]  /*60a0*/  @!P3 STG.E.U8 desc[UR36][R10.64+0x59], R71 ;  /* 0x000059470a00b986 */ /* 0x0001e2000c101124 */
[----:B------:R-:W-:Y:S05]  /*60b0*/  @P5 BRA `(.L_x_261) ;  /* 0x00000000000c5947 */ /* 0x000fea0003800000 */
[----:B--2---:R-:W0:Y:S02]  /*60c0*/  LDG.E.U8 R157, desc[UR36][R4.64+0x60] ;  /* 0x00006024049d7981 */ /* 0x004e24000c1e1100 */
[----:B0-----:R-:W-:-:S05]  /*60d0*/  PRMT R9, R157, 0x8880, RZ ;  /* 0x000088809d097816 */ /* 0x001fca00000000ff */
[----:B------:R-:W-:-:S07]  /*60e0*/  IMAD R22, R9, R156, RZ ;  /* 0x0000009c09167224 */ /* 0x000fce00078e02ff */
.L_x_261:
[----:B------:R-:W-:Y:S05]  /*60f0*/  BSYNC B1 ;  /* 0x0000000000017941 */ /* 0x000fea0003800000 */
.L_x_260:
[----:B0-----:R-:W-:Y:S01]  /*6100*/  @!P5 IMAD R9, R72, R155, R22 ;  /* 0x0000009b4809d224 */ /* 0x001fe200078e0216 */
[----:B------:R-:W-:Y:S04]  /*6110*/  BSSY B1, `(.L_x_262) ;  /* 0x0000006000017945 */ /* 0x000fe80003800000 */
[----:B------:R0:W-:Y:S01]  /*6120*/  @!P5 STG.E.U8 desc[UR36][R6.64+0x60], R9 ;  /* 0x000060090600d986 */ /* 0x0001e2000c101124 */
[----:B------:R-:W-:Y:S05]  /*6130*/  @P1 BRA `(.L_x_263) ;  /* 0x00000000000c1947 */ /* 0x000fea0003800000 */
[----:B--2---:R-:W0:Y:S02]  /*6140*/  LDG.E.U8 R157, desc[UR36][R4.64+0x61] ;  /* 0x00006124049d7981 */ /* 0x004e24000c1e1100 */
[----:B0-----:R-:W-:-:S05]  /*6150*/  PRMT R9, R157, 0x8880, RZ ;  /* 0x000088809d097816 */ /* 0x001fca00000000ff */
[----:B------:R-:W-:-:S07]  /*6160*/  IMAD R22, R9, R156, RZ ;  /* 0x0000009c09167224 */ /* 0x000fce00078e02ff */
.L_x_263:
[----:B------:R-:W-:Y:S05]  /*6170*/  BSYNC B1 ;  /* 0x0000000000017941 */ /* 0x000fea0003800000 */
.L_x_262:
        /* <DEDUP_REMOVED lines=11> */
.L_x_265:
[----:B------:R-:W-:Y:S05]  /*6230*/  BSYNC B1 ;  /* 0x0000000000017941 */ /* 0x000fea0003800000 */
.L_x_264:
[----:B0-----:R-:W-:Y:S01]  /*6240*/  @!P4 IMAD R9, R74, R155, R22 ;  /* 0x0000009b4a09c224 */ /* 0x001fe200078e0216 */
[----:B------:R-:W-:Y:S04]  /*6250*/  BSSY B1, `(.L_x_266) ;  /* 0x0000006000017945 */ /* 0x000fe80003800000 */
[----:B------:R0:W-:Y:S01]  /*6260*/  @!P4 STG.E.U8 desc[UR36][R10.64+0x60], R9 ;  /* 0x000060090a00c986 */ /* 0x0001e2000c101124 */
[----:B------:R-:W-:Y:S05]  /*6270*/  @P3 BRA `(.L_x_267) ;  /* 0x00000000000c3947 */ /* 0x000fea0003800000 */
[----:B--2---:R-:W0:Y:S02]  /*6280*/  LDG.E.U8 R157, desc[UR36][R12.64+0x61] ;  /* 0x000061240c9d7981 */ /* 0x004e24000c1e1100 */
[----:B0-----:R-:W-:-:S05]  /*6290*/  PRMT R9, R157, 0x8880, RZ ;  /* 0x000088809d097816 */ /* 0x001fca00000000ff */
[----:B------:R-:W-:-:S07]  /*62a0*/  IMAD R22, R9, R156, RZ ;  /* 0x0000009c09167224 */ /* 0x000fce00078e02ff */
.L_x_267:
[----:B------:R-:W-:Y:S05]  /*62b0*/  BSYNC B1 ;  /* 0x0000000000017941 */ /* 0x000fea0003800000 */
.L_x_266:
[----:B------:R-:W-:Y:S01]  /*62c0*/  @!P3 IMAD R75, R75, R155, R22 ;  /* 0x0000009b4b4bb224 */ /* 0x000fe200078e0216 */
[----:B------:R-:W-:Y:S04]  /*62d0*/  BSSY B1, `(.L_x_268) ;  /* 0x0000006000017945 */ /* 0x000fe80003800000 */
[----:B------:R0:W-:Y:S01]  /*62e0*/  @!P3 STG.E.U8 desc[UR36][R10.64+0x61], R75 ;  /* 0x0000614b0a00b986 */ /* 0x0001e2000c101124 */
[----:B------:R-:W-:Y:S05]  /*62f0*/  @P5 BRA `(.L_x_269) ;  /* 0x00000000000c5947 */ /* 0x000fea0003800000 */
[----:B--2---:R-:W0:Y:S02]  /*6300*/  LDG.E.U8 R157, desc[UR36][R4.64+0x68] ;  /* 0x00006824049d7981 */ /* 0x004e24000c1e1100 */
[----:B0-----:R-:W-:-:S05]  /*6310*/  PRMT R9, R157, 0x8880, RZ ;  /* 0x000088809d097816 */ /* 0x001fca00000000ff */
[----:B------:R-:W-:-:S07]  /*6320*/  IMAD R22, R9, R156, RZ ;  /* 0x0000009c09167224 */ /* 0x000fce00078e02ff */
.L_x_269:
[----:B------:R-:W-:Y:S05]  /*6330*/  BSYNC B1 ;  /* 0x0000000000017941 */ /* 0x000fea0003800000 */
.L_x_268:
[----:B0-----:R-:W-:Y:S01]  /*6340*/  @!P5 IMAD R9, R76, R155, R22 ;  /* 0x0000009b4c09d224 */ /* 0x001fe200078e0216 */
[----:B------:R-:W-:Y:S04]  /*6350*/  BSSY B1, `(.L_x_270) ;  /* 0x0000006000017945 */ /* 0x000fe80003800000 */
[----:B------:R0:W-:Y:S01]  /*6360*/  @!P5 STG.E.U8 desc[UR36][R6.64+0x68], R9 ;  /* 0x000068090600d986 */ /* 0x0001e2000c101124 */
[----:B------:R-:W-:Y:S05]  /*6370*/  @P1 BRA `(.L_x_271) ;  /* 0x00000000000c1947 */ /* 0x000fea0003800000 */
[----:B--2---:R-:W0:Y:S02]  /*6380*/  LDG.E.U8 R157, desc[UR36][R4.64+0x69] ;  /* 0x00006924049d7981 */ /* 0x004e24000c1e1100 */
[----:B0-----:R-:W-:-:S05]  /*6390*/  PRMT R9, R157, 0x8880, RZ ;  /* 0x000088809d097816 */ /* 0x001fca00000000ff */
[----:B------:R-:W-:-:S07]  /*63a0*/  IMAD R22, R9, R156, RZ ;  /* 0x0000009c09167224 */ /* 0x000fce00078e02ff */
.L_x_271:
[----:B------:R-:W-:Y:S05]  /*63b0*/  BSYNC B1 ;  /* 0x0000000000017941 */ /* 0x000fea0003800000 */
.L_x_270:
        /* <DEDUP_REMOVED lines=11> */
.L_x_273:
[----:B------:R-:W-:Y:S05]  /*6470*/  BSYNC B1 ;  /* 0x0000000000017941 */ /* 0x000fea0003800000 */
.L_x_272:
[----:B0-----:R-:W-:Y:S01]  /*6480*/  @!P4 IMAD R9, R78, R155, R22 ;  /* 0x0000009b4e09c224 */ /* 0x001fe200078e0216 */
[----:B------:R-:W-:Y:S04]  /*6490*/  BSSY B1, `(.L_x_274) ;  /* 0x0000006000017945 */ /* 0x000fe80003800000 */
[----:B------:R0:W-:Y:S01]  /*64a0*/  @!P4 STG.E.U8 desc[UR36][R10.64+0x68], R9 ;  /* 0x000068090a00c986 */ /* 0x0001e2000c101124 */
[----:B------:R-:W-:Y:S05]  /*64b0*/  @P3 BRA `(.L_x_275) ;  /* 0x00000000000c3947 */ /* 0x000fea0003800000 */
[----:B--2---:R-:W0:Y:S02]  /*64c0*/  LDG.E.U8 R157, desc[UR36][R12.64+0x69] ;  /* 0x000069240c9d7981 */ /* 0x004e24000c1e1100 */
[----:B0-----:R-:W-:-:S05]  /*64d0*/  PRMT R9, R157, 0x8880, RZ ;  /* 0x000088809d097816 */ /* 0x001fca00000000ff */
[----:B------:R-:W-:-:S07]  /*64e0*/  IMAD R22, R9, R156, RZ ;  /* 0x0000009c09167224 */ /* 0x000fce00078e02ff */
.L_x_275:
[----:B------:R-:W-:Y:S05]  /*64f0*/  BSYNC B1 ;  /* 0x0000000000017941 */ /* 0x000fea0003800000 */
.L_x_274:
[----:B------:R-:W-:Y:S01]  /*6500*/  @!P3 IMAD R79, R79, R155, R22 ;  /* 0x0000009b4f4fb224 */ /* 0x000fe200078e0216 */
[----:B------:R-:W-:Y:S04]  /*6510*/  BSSY B1, `(.L_x_276) ;  /* 0x0000006000017945 */ /* 0x000fe80003800000 */
[----:B------:R0:W-:Y:S01]  /*6520*/  @!P3 STG.E.U8 desc[UR36][R10.64+0x69], R79 ;  /* 0x0000694f0a00b986 */ /* 0x0001e2000c101124 */
[----:B------:R-:W-:Y:S05]  /*6530*/  @P5 BRA `(.L_x_277) ;  /* 0x00000000000c5947 */ /* 0x000fea0003800000 */
[----:B--2---:R-:W0:Y:S02]  /*6540*/  LDG.E.U8 R157, desc[UR36][R4.64+0x70] ;  /* 0x00007024049d7981 */ /* 0x004e24000c1e1100 */
[----:B0-----:R-:W-:-:S05]  /*6550*/  PRMT R9, R157, 0x8880, RZ ;  /* 0x000088809d097816 */ /* 0x001fca00000000ff */
[----:B------:R-:W-:-:S07]  /*6560*/  IMAD R22, R9, R156, RZ ;  /* 0x0000009c09167224 */ /* 0x000fce00078e02ff */
.L_x_277:
[----:B------:R-:W-:Y:S05]  /*6570*/  BSYNC B1 ;  /* 0x0000000000017941 */ /* 0x000fea0003800000 */
.L_x_276:
[----:B0-----:R-:W-:Y:S01]  /*6580*/  @!P5 IMAD R9, R80, R155, R22 ;  /* 0x0000009b5009d224 */ /* 0x001fe200078e0216 */
[----:B------:R-:W-:Y:S04]  /*6590*/  BSSY B1, `(.L_x_278) ;  /* 0x0000006000017945 */ /* 0x000fe80003800000 */
[----:B------:R0:W-:Y:S01]  /*65a0*/  @!P5 STG.E.U8 desc[UR36][R6.64+0x70], R9 ;  /* 0x000070090600d986 */ /* 0x0001e2000c101124 */
[----:B------:R-:W-:Y:S05]  /*65b0*/  @P1 BRA `(.L_x_279) ;  /* 0x00000000000c1947 */ /* 0x000fea0003800000 */
[----:B--2---:R-:W0:Y:S02]  /*65c0*/  LDG.E.U8 R157, desc[UR36][R4.64+0x71] ;  /* 0x00007124049d7981 */ /* 0x004e24000c1e1100 */
[----:B0-----:R-:W-:-:S05]  /*65d0*/  PRMT R9, R157, 0x8880, RZ ;  /* 0x000088809d097816 */ /* 0x001fca00000000ff */
[----:B------:R-:W-:-:S07]  /*65e0*/  IMAD R22, R9, R156, RZ ;  /* 0x0000009c09167224 */ /* 0x000fce00078e02ff */
.L_x_279:
[----:B------:R-:W-:Y:S05]  /*65f0*/  BSYNC B1 ;  /* 0x0000000000017941 */ /* 0x000fea0003800000 */
.L_x_278:
[----:B------:R-:W-:Y:S01]  /*6600*/  ISETP.LT.OR P4, PT, R3, 0x71, !P0 ;  /* 0x000000710300780c */ /* 0x000fe20004781670 */
[----:B------:R-:W-:Y:S01]  /*6610*/  @!P1 IMAD R81, R81, R155, R22 ;  /* 0x0000009b51519224 */ /* 0x000fe200078e0216 */
[----:B------:R-:W-:Y:S01]  /*6620*/  BSSY B1, `(.L_x_280) ;  /* 0x000000a000017945 */ /* 0x000fe20003800000 */
[C---:B------:R-:W-:Y:S02]  /*6630*/  ISETP.LT.OR P3, PT, R3.reuse, 0x72, !P0 ;  /* 0x000000720300780c */ /* 0x040fe40004761670 */
        /* <DEDUP_REMOVED lines=8> */
.L_x_281:
[----:B------:R-:W-:Y:S05]  /*66c0*/  BSYNC B1 ;  /* 0x0000000000017941 */ /* 0x000fea0003800000 */
.L_x_280:
[----:B0-----:R-:W-:Y:S01]  /*66d0*/  @!P4 IMAD R9, R82, R155, R22 ;  /* 0x0000009b5209c224 */ /* 0x001fe200078e0216 */
[----:B------:R-:W-:Y:S04]  /*66e0*/  BSSY B1, `(.L_x_282) ;  /* 0x0000006000017945 */ /* 0x000fe80003800000 */
[----:B------:R0:W-:Y:S01]  /*66f0*/  @!P4 STG.E.U8 desc[UR36][R10.64+0x70], R9 ;  /* 0x000070090a00c986 */ /* 0x0001e2000c101124 */
[----:B------:R-:W-:Y:S05]  /*6700*/  @P3 BRA `(.L_x_283) ;  /* 0x00000000000c3947 */ /* 0x000fea0003800000 */
[----:B--2---:R-:W0:Y:S02]  /*6710*/  LDG.E.U8 R157, desc[UR36][R12.64+0x71] ;  /* 0x000071240c9d7981 */ /* 0x004e24000c1e1100 */
[----:B0-----:R-:W-:-:S05]  /*6720*/  PRMT R9, R157, 0x8880, RZ ;  /* 0x000088809d097816 */ /* 0x001fca00000000ff */
[----:B------:R-:W-:-:S07]  /*6730*/  IMAD R22, R9, R156, RZ ;  /* 0x0000009c09167224 */ /* 0x000fce00078e02ff */
.L_x_283:
[----:B------:R-:W-:Y:S05]  /*6740*/  BSYNC B1 ;  /* 0x0000000000017941 */ /* 0x000fea0003800000 */
.L_x_282:
[----:B------:R-:W-:Y:S01]  /*6750*/  @!P3 IMAD R83, R83, R155, R22 ;  /* 0x0000009b5353b224 */ /* 0x000fe200078e0216 */
[----:B------:R-:W-:Y:S04]  /*6760*/  BSSY B1, `(.L_x_284) ;  /* 0x0000006000017945 */ /* 0x000fe80003800000 */
[----:B------:R0:W-:Y:S01]  /*6770*/  @!P3 STG.E.U8 desc[UR36][R10.64+0x71], R83 ;  /* 0x000071530a00b986 */ /* 0x0001e2000c101124 */
[----:B------:R-:W-:Y:S05]  /*6780*/  @P1 BRA `(.L_x_285) ;  /* 0x00000000000c1947 */ /* 0x000fea0003800000 */
[----:B--2---:R-:W0:Y:S02]  /*6790*/  LDG.E.U8 R157, desc[UR36][R4.64+0x78] ;  /* 0x00007824049d7981 */ /* 0x004e24000c1e1100 */
[----:B0-----:R-:W-:-:S05]  /*67a0*/  PRMT R9, R157, 0x8880, RZ ;  /* 0x000088809d097816 */ /* 0x001fca00000000ff */
[----:B------:R-:W-:-:S07]  /*67b0*/  IMAD R22, R9, R156, RZ ;  /* 0x0000009c09167224 */ /* 0x000fce00078e02ff */
.L_x_285:
[----:B------:R-:W-:Y:S05]  /*67c0*/  BSYNC B1 ;  /* 0x0000000000017941 */ /* 0x000fea0003800000 */
.L_x_284:
[----:B0-----:R-:W-:Y:S01]  /*67d0*/  @!P1 IMAD R9, R84, R155, R22 ;  /* 0x0000009b54099224 */ /* 0x001fe200078e0216 */
[----:B------:R-:W-:Y:S04]  /*67e0*/  BSSY B1, `(.L_x_286) ;  /* 0x0000006000017945 */ /* 0x000fe80003800000 */
[----:B------:R0:W-:Y:S01]  /*67f0*/  @!P1 STG.E.U8 desc[UR36][R6.64+0x78], R9 ;  /* 0x0000780906009986 */ /* 0x0001e2000c101124 */
[----:B------:R-:W-:Y:S05]  /*6800*/  @P2 BRA `(.L_x_287) ;  /* 0x00000000000c2947 */ /* 0x000fea0003800000 */
[----:B--2---:R-:W0:Y:S02]  /*6810*/  LDG.E.U8 R157, desc[UR36][R4.64+0x79] ;  /* 0x00007924049d7981 */ /* 0x004e24000c1e1100 */
[----:B0-----:R-:W-:-:S05]  /*6820*/  PRMT R9, R157, 0x8880, RZ ;  /* 0x000088809d097816 */ /* 0x001fca00000000ff */
[----:B------:R-:W-:-:S07]  /*6830*/  IMAD R22, R9, R156, RZ ;  /* 0x0000009c09167224 */ /* 0x000fce00078e02ff */
.L_x_287:
[----:B------:R-:W-:Y:S05]  /*6840*/  BSYNC B1 ;  /* 0x0000000000017941 */ /* 0x000fea0003800000 */
.L_x_286:
[----:B------:R-:W-:Y:S01]  /*6850*/  @!P2 IMAD R85, R85, R155, R22 ;  /* 0x0000009b5555a224 */ /* 0x000fe200078e0216 */
[----:B------:R-:W-:Y:S04]  /*6860*/  BSSY B1, `(.L_x_288) ;  /* 0x0000006000017945 */ /* 0x000fe80003800000 */
[----:B------:R0:W-:Y:S01]  /*6870*/  @!P2 STG.E.U8 desc[UR36][R6.64+0x79], R85 ;  /* 0x000079550600a986 */ /* 0x0001e2000c101124 */
[----:B------:R-:W-:Y:S05]  /*6880*/  @P5 BRA `(.L_x_289) ;  /* 0x00000000000c5947 */ /* 0x000fea0003800000 */
[----:B--2---:R-:W2:Y:S02]  /*6890*/  LDG.E.U8 R157, desc[UR36][R12.64+0x78] ;  /* 0x000078240c9d7981 */ /* 0x004ea4000c1e1100 */
[----:B--2---:R-:W-:-:S05]  /*68a0*/  PRMT R5, R157, 0x8880, RZ ;  /* 0x000088809d057816 */ /* 0x004fca00000000ff */
[----:B------:R-:W-:-:S07]  /*68b0*/  IMAD R22, R5, R156, RZ ;  /* 0x0000009c05167224 */ /* 0x000fce00078e02ff */
.L_x_289:
[----:B------:R-:W-:Y:S05]  /*68c0*/  BSYNC B1 ;  /* 0x0000000000017941 */ /* 0x000fea0003800000 */
.L_x_288:
[----:B------:R-:W-:Y:S01]  /*68d0*/  @!P5 IMAD R5, R86, R155, R22 ;  /* 0x0000009b5605d224 */ /* 0x000fe200078e0216 */
[----:B------:R-:W-:Y:S01]  /*68e0*/  ISETP.LT.OR P0, PT, R3, 0x7a, !P0 ;  /* 0x0000007a0300780c */ /* 0x000fe20004701670 */
[----:B------:R-:W-:Y:S03]  /*68f0*/  BSSY B1, `(.L_x_290) ;  /* 0x0000006000017945 */ /* 0x000fe60003800000 */
[----:B------:R0:W-:Y:S09]  /*6900*/  @!P5 STG.E.U8 desc[UR36][R10.64+0x78], R5 ;  /* 0x000078050a00d986 */ /* 0x0001f2000c101124 */
[----:B------:R-:W-:Y:S05]  /*6910*/  @P0 BRA `(.L_x_291) ;  /* 0x00000000000c0947 */ /* 0x000fea0003800000 */
[----:B--2---:R-:W2:Y:S02]  /*6920*/  LDG.E.U8 R157, desc[UR36][R12.64+0x79] ;  /* 0x000079240c9d7981 */ /* 0x004ea4000c1e1100 */
[----:B--2---:R-:W-:-:S05]  /*6930*/  PRMT R3, R157, 0x8880, RZ ;  /* 0x000088809d037816 */ /* 0x004fca00000000ff */
[----:B------:R-:W-:-:S07]  /*6940*/  IMAD R22, R3, R156, RZ ;  /* 0x0000009c03167224 */ /* 0x000fce00078e02ff */
.L_x_291:
[----:B------:R-:W-:Y:S05]  /*6950*/  BSYNC B1 ;  /* 0x0000000000017941 */ /* 0x000fea0003800000 */
.L_x_290:
[----:B------:R-:W-:Y:S01]  /*6960*/  IMAD R87, R87, R155, R22 ;  /* 0x0000009b57577224 */ /* 0x000fe200078e0216 */
[----:B------:R-:W-:Y:S06]  /*6970*/  @P0 BRA `(.L_x_292) ;  /* 0x0000001800180947 */ /* 0x000fec0003800000 */
[----:B------:R0:W-:Y:S01]  /*6980*/  STG.E.U8 desc[UR36][R10.64+0x79], R87 ;  /* 0x000079570a007986 */ /* 0x0001e2000c101124 */
[----:B------:R-:W-:Y:S05]  /*6990*/  BRA `(.L_x_292) ;  /* 0x0000001800107947 */ /* 0x000fea0003800000 */
.L_x_35:
[C---:B------:R-:W-:Y:S02]  /*69a0*/  ISETP.GE.AND P2, PT, R0.reuse, 0x1, PT ;  /* 0x000000010000780c */ /* 0x040fe40003f46270 */
[----:B------:R-:W-:Y:S02]  /*69b0*/  ISETP.GE.AND P0, PT, R0, 0x9, PT ;  /* 0x000000090000780c */ /* 0x000fe40003f06270 */
[C---:B------:R-:W-:Y:S02]  /*69c0*/  ISETP.LT.OR P3, PT, R3.reuse, 0x1, !P2 ;  /* 0x000000010300780c */ /* 0x040fe40005761670 */
[C---:B------:R-:W-:Y:S02]  /*69d0*/  ISETP.LT.OR P5, PT, R3.reuse, 0x2, !P2 ;  /* 0x000000020300780c */ /* 0x040fe400057a1670 */
[C---:B------:R-:W-:Y:S02]  /*69e0*/  ISETP.LT.OR P1, PT, R3.reuse, 0x1, !P0 ;  /* 0x000000010300780c */ /* 0x040fe40004721670 */
[----:B------:R-:W-:-:S07]  /*69f0*/  ISETP.LT.OR P4, PT, R3, 0x2, !P0 ;  /* 0x000000020300780c */ /* 0x000fce0004781670 */
[-C--:B------:R-:W-:Y:S02]  /*6a00*/  @!P3 IMAD R5, R88, R155.reuse, RZ ;  /* 0x0000009b5805b224 */ /* 0x080fe400078e02ff */
[-C--:B------:R-:W-:Y:S02]  /*6a10*/  @!P5 IMAD R89, R89, R155.reuse, RZ ;  /* 0x0000009b5959d224 */ /* 0x080fe400078e02ff */
[-C--:B------:R-:W-:Y:S01]  /*6a20*/  @!P1 IMAD R13, R90, R155.reuse, RZ ;  /* 0x0000009b5a0d9224 */ /* 0x080fe200078e02ff */
[----:B------:R0:W-:Y:S01]  /*6a30*/  @!P3 STG.E.U8 desc[UR36][R160.64], R5 ;  /* 0x00000005a000b986 */ /* 0x0001e2000c101124 */
[----:B------:R-:W-:Y:S01]  /*6a40*/  ISETP.LT.OR P3, PT, R3, 0x9, !P2 ;  /* 0x000000090300780c */ /* 0x000fe20005761670 */
[----:B------:R-:W-:Y:S02]  /*6a50*/  @!P4 IMAD R91, R91, R155, RZ ;  /* 0x0000009b5b5bc224 */ /* 0x000fe400078e02ff */
[----:B------:R-:W-:Y:S01]  /*6a60*/  @!P5 STG.E.U8 desc[UR36][R160.64+0x1], R89 ;  /* 0x00000159a000d986 */ /* 0x000fe2000c101124 */
[----:B------:R-:W-:-:S03]  /*6a70*/  ISETP.LT.OR P5, PT, R3, 0xa, !P2 ;  /* 0x0000000a0300780c */ /* 0x000fc600057a1670 */
[----:B------:R1:W-:Y:S01]  /*6a80*/  @!P1 STG.E.U8 desc[UR36][R8.64], R13 ;  /* 0x0000000d08009986 */ /* 0x0003e2000c101124 */
[----:B------:R-:W-:-:S03]  /*6a90*/  ISETP.LT.OR P1, PT, R3, 0x9, !P0 ;  /* 0x000000090300780c */ /* 0x000fc60004721670 */
[----:B------:R-:W-:Y:S01]  /*6aa0*/  @!P4 STG.E.U8 desc[UR36][R8.64+0x1], R91 ;  /* 0x0000015b0800c986 */ /* 0x000fe2000c101124 */
[----:B------:R-:W-:Y:S01]  /*6ab0*/  ISETP.LT.OR P4, PT, R3, 0xa, !P0 ;  /* 0x0000000a0300780c */ /* 0x000fe20004781670 */
[----:B------:R-:W-:-:S04]  /*6ac0*/  @!P3 IMAD R15, R92, R155, RZ ;  /* 0x0000009b5c0fb224 */ /* 0x000fc800078e02ff */
[-C--:B------:R-:W-:Y:S01]  /*6ad0*/  @!P5 IMAD R93, R93, R155.reuse, RZ ;  /* 0x0000009b5d5dd224 */ /* 0x080fe200078e02ff */
[----:B------:R3:W-:Y:S01]  /*6ae0*/  @!P3 STG.E.U8 desc[UR36][R160.64+0x8], R15 ;  /* 0x0000080fa000b986 */ /* 0x0007e2000c101124 */
[C---:B------:R-:W-:Y:S02]  /*6af0*/  ISETP.LT.OR P3, PT, R3.reuse, 0x11, !P2 ;  /* 0x000000110300780c */ /* 0x040fe40005761670 */
[-C--:B0-----:R-:W-:Y:S01]  /*6b00*/  @!P1 IMAD R5, R94, R155.reuse, RZ ;  /* 0x0000009b5e059224 */ /* 0x081fe200078e02ff */
[----:B------:R-:W-:Y:S01]  /*6b10*/  @!P5 STG.E.U8 desc[UR36][R160.64+0x9], R93 ;  /* 0x0000095da000d986 */ /* 0x000fe2000c101124 */
[----:B------:R-:W-:Y:S02]  /*6b20*/  ISETP.LT.OR P5, PT, R3, 0x12, !P2 ;  /* 0x000000120300780c */ /* 0x000fe400057a1670 */
[----:B------:R-:W-:Y:S01]  /*6b30*/  @!P4 IMAD R95, R95, R155, RZ ;  /* 0x0000009b5f5fc224 */ /* 0x000fe200078e02ff */
[----:B------:R0:W-:Y:S01]  /*6b40*/  @!P1 STG.E.U8 desc[UR36][R8.64+0x8], R5 ;  /* 0x0000080508009986 */ /* 0x0001e2000c101124 */
[----:B------:R-:W-:-:S03]  /*6b50*/  ISETP.LT.OR P1, PT, R3, 0x11, !P0 ;  /* 0x000000110300780c */ /* 0x000fc60004721670 */
[----:B------:R-:W-:Y:S01]  /*6b60*/  @!P4 STG.E.U8 desc[UR36][R8.64+0x9], R95 ;  /* 0x0000095f0800c986 */ /* 0x000fe2000c101124 */
[----:B------:R-:W-:Y:S01]  /*6b70*/  ISETP.LT.OR P4, PT, R3, 0x12, !P0 ;  /* 0x000000120300780c */ /* 0x000fe20004781670 */
[----:B-1----:R-:W-:-:S04]  /*6b80*/  @!P3 IMAD R13, R96, R155, RZ ;  /* 0x0000009b600db224 */ /* 0x002fc800078e02ff */
[-C--:B------:R-:W-:Y:S01]  /*6b90*/  @!P5 IMAD R97, R97, R155.reuse, RZ ;  /* 0x0000009b6161d224 */ /* 0x080fe200078e02ff */
[----:B------:R1:W-:Y:S01]  /*6ba0*/  @!P3 STG.E.U8 desc[UR36][R160.64+0x10], R13 ;  /* 0x0000100da000b986 */ /* 0x0003e2000c101124 */
[C---:B------:R-:W-:Y:S02]  /*6bb0*/  ISETP.LT.OR P3, PT, R3.reuse, 0x19, !P2 ;  /* 0x000000190300780c */ /* 0x040fe40005761670 */
[-C--:B---3--:R-:W-:Y:S01]  /*6bc0*/  @!P1 IMAD R15, R98, R155.reuse, RZ ;  /* 0x0000009b620f9224 */ /* 0x088fe200078e02ff */
[----:B------:R-:W-:Y:S01]  /*6bd0*/  @!P5 STG.E.U8 desc[UR36][R160.64+0x11], R97 ;  /* 0x00001161a000d986 */ /* 0x000fe2000c101124 */
[----:B------:R-:W-:Y:S02]  /*6be0*/  ISETP.LT.OR P5, PT, R3, 0x1a, !P2 ;  /* 0x0000001a0300780c */ /* 0x000fe400057a1670 */
[----:B------:R-:W-:Y:S01]  /*6bf0*/  @!P4 IMAD R99, R99, R155, RZ ;  /* 0x0000009b6363c224 */ /* 0x000fe200078e02ff */
[----:B------:R3:W-:Y:S01]  /*6c00*/  @!P1 STG.E.U8 desc[UR36][R8.64+0x10], R15 ;  /* 0x0000100f08009986 */ /* 0x0007e2000c101124 */
[----:B------:R-:W-:-:S03]  /*6c10*/  ISETP.LT.OR P1, PT, R3, 0x19, !P0 ;  /* 0x000000190300780c */ /* 0x000fc60004721670 */
[----:B------:R-:W-:Y:S01]  /*6c20*/  @!P4 STG.E.U8 desc[UR36][R8.64+0x11], R99 ;  /* 0x000011630800c986 */ /* 0x000fe2000c101124 */
[----:B------:R-:W-:Y:S01]  /*6c30*/  ISETP.LT.OR P4, PT, R3, 0x1a, !P0 ;  /* 0x0000001a0300780c */ /* 0x000fe20004781670 */
[----:B0-----:R-:W-:-:S04]  /*6c40*/  @!P3 IMAD R5, R100, R155, RZ ;  /* 0x0000009b6405b224 */ /* 0x001fc800078e02ff */
[-C--:B------:R-:W-:Y:S01]  /*6c50*/  @!P5 IMAD R101, R101, R155.reuse, RZ ;  /* 0x0000009b6565d224 */ /* 0x080fe200078e02ff */
[----:B------:R0:W-:Y:S01]  /*6c60*/  @!P3 STG.E.U8 desc[UR36][R160.64+0x18], R5 ;  /* 0x00001805a000b986 */ /* 0x0001e2000c101124 */
[C---:B------:R-:W-:Y:S02]  /*6c70*/  ISETP.LT.OR P3, PT, R3.reuse, 0x21, !P2 ;  /* 0x000000210300780c */ /* 0x040fe40005761670 */
[-C--:B-1----:R-:W-:Y:S01]  /*6c80*/  @!P1 IMAD R13, R102, R155.reuse, RZ ;  /* 0x0000009b660d9224 */ /* 0x082fe200078e02ff */
[----:B------:R-:W-:Y:S01]  /*6c90*/  @!P5 STG.E.U8 desc[UR36][R160.64+0x19], R101 ;  /* 0x00001965a000d986 */ /* 0x000fe2000c101124 */
[----:B------:R-:W-:Y:S02]  /*6ca0*/  ISETP.LT.OR P5, PT, R3, 0x22, !P2 ;  /* 0x000000220300780c */ /* 0x000fe400057a1670 */
[----:B------:R-:W-:Y:S01]  /*6cb0*/  @!P4 IMAD R103, R103, R155, RZ ;  /* 0x0000009b6767c224 */ /* 0x000fe200078e02ff */
[----:B------:R1:W-:Y:S01]  /*6cc0*/  @!P1 STG.E.U8 desc[UR36][R8.64+0x18], R13 ;  /* 0x0000180d08009986 */ /* 0x0003e2000c101124 */
[----:B------:R-:W-:-:S03]  /*6cd0*/  ISETP.LT.OR P1, PT, R3, 0x21, !P0 ;  /* 0x000000210300780c */ /* 0x000fc60004721670 */
[----:B------:R-:W-:Y:S01]  /*6ce0*/  @!P4 STG.E.U8 desc[UR36][R8.64+0x19], R103 ;  /* 0x000019670800c986 */ /* 0x000fe2000c101124 */
[----:B------:R-:W-:Y:S01]  /*6cf0*/  ISETP.LT.OR P4, PT, R3, 0x22, !P0 ;  /* 0x000000220300780c */ /* 0x000fe20004781670 */
[----:B---3--:R-:W-:-:S04]  /*6d00*/  @!P3 IMAD R15, R104, R155, RZ ;  /* 0x0000009b680fb224 */ /* 0x008fc800078e02ff */
        /* <DEDUP_REMOVED lines=128> */
[----:B------:R-:W-:-:S02]  /*7510*/  ISETP.GE.AND P1, PT, R0, 0x81, PT ;  /* 0x000000810000780c */ /* 0x000fc40003f26270 */
[C---:B------:R-:W-:Y:S01]  /*7520*/  ISETP.LT.OR P5, PT, R3.reuse, 0x79, !P0 ;  /* 0x000000790300780c */ /* 0x040fe200047a1670 */
[----:B------:R-:W-:Y:S01]  /*7530*/  @!P4 STG.E.U8 desc[UR36][R8.64+0x71], R147 ;  /* 0x000071930800c986 */ /* 0x000fe2000c101124 */
[C---:B------:R-:W-:Y:S01]  /*7540*/  ISETP.LT.OR P0, PT, R3.reuse, 0x7a, !P0 ;  /* 0x0000007a0300780c */ /* 0x040fe20004701670 */
[----:B0-----:R-:W-:Y:S01]  /*7550*/  @!P3 IMAD R5, R148, R155, RZ ;  /* 0x0000009b9405b224 */ /* 0x001fe200078e02ff */
[----:B------:R-:W-:-:S03]  /*7560*/  ISETP.LT.OR P4, PT, R3, 0x1, !P1 ;  /* 0x000000010300780c */ /* 0x000fc60004f81670 */
[----:B------:R-:W-:Y:S01]  /*7570*/  @!P2 IMAD R149, R149, R155, RZ ;  /* 0x0000009b9595a224 */ /* 0x000fe200078e02ff */
[----:B------:R0:W-:Y:S01]  /*7580*/  @!P3 STG.E.U8 desc[UR36][R160.64+0x78], R5 ;  /* 0x00007805a000b986 */ /* 0x0001e2000c101124 */
[----:B------:R-:W-:-:S03]  /*7590*/  ISETP.LT.OR P3, PT, R3, 0x2, !P1 ;  /* 0x000000020300780c */ /* 0x000fc60004f61670 */
[----:B------:R-:W-:Y:S01]  /*75a0*/  @!P2 STG.E.U8 desc[UR36][R160.64+0x79], R149 ;  /* 0x00007995a000a986 */ /* 0x000fe2000c101124 */
[-C--:B-1----:R-:W-:Y:S01]  /*75b0*/  @!P5 IMAD R13, R150, R155.reuse, RZ ;  /* 0x0000009b960dd224 */ /* 0x082fe200078e02ff */
[----:B------:R-:W-:Y:S01]  /*75c0*/  ISETP.GE.AND P2, PT, R0, 0x89, PT ;  /* 0x000000890000780c */ /* 0x000fe20003f46270 */
[-C--:B------:R-:W-:Y:S02]  /*75d0*/  @!P0 IMAD R151, R151, R155.reuse, RZ ;  /* 0x0000009b97978224 */ /* 0x080fe400078e02ff */
[----:B---3--:R-:W-:Y:S01]  /*75e0*/  @!P4 IMAD R15, R24, R155, RZ ;  /* 0x0000009b180fc224 */ /* 0x008fe200078e02ff */
[----:B------:R1:W-:Y:S01]  /*75f0*/  @!P5 STG.E.U8 desc[UR36][R8.64+0x78], R13 ;  /* 0x0000780d0800d986 */ /* 0x0003e2000c101124 */
[----:B------:R-:W-:-:S03]  /*7600*/  ISETP.LT.OR P5, PT, R3, 0x1, !P2 ;  /* 0x000000010300780c */ /* 0x000fc600057a1670 */
[----:B------:R-:W-:Y:S01]  /*7610*/  @!P3 IMAD R25, R25, R155, RZ ;  /* 0x0000009b1919b224 */ /* 0x000fe200078e02ff */
[----:B------:R-:W-:Y:S01]  /*7620*/  @!P0 STG.E.U8 desc[UR36][R8.64+0x79], R151 ;  /* 0x0000799708008986 */ /* 0x000fe2000c101124 */
[----:B------:R-:W-:-:S03]  /*7630*/  ISETP.LT.OR P0, PT, R3, 0x2, !P2 ;  /* 0x000000020300780c */ /* 0x000fc60005701670 */
[----:B------:R-:W-:Y:S01]  /*7640*/  @!P4 STG.E.U8 desc[UR36][R6.64], R15 ;  /* 0x0000000f0600c986 */ /* 0x000fe2000c101124 */
        /* <DEDUP_REMOVED lines=19> */
[-C--:B------:R-:W-:Y:S01]  /*7780*/  @!P4 IMAD R9, R32, R155.reuse, RZ ;  /* 0x0000009b2009c224 */ /* 0x080fe200078e02ff */
        /* <DEDUP_REMOVED lines=127> */
[----:B-1----:R-:W-:-:S04]  /*7f80*/  @!P5 IMAD R13, R74, R155, RZ ;  /* 0x0000009b4a0dd224 */ /* 0x002fc800078e02ff */
        /* <DEDUP_REMOVED lines=12> */
[----:B------:R-:W-:-:S04]  /*8050*/  @!P0 IMAD R9, R78, R155, RZ ;  /* 0x0000009b4e098224 */ /* 0x000fc800078e02ff */
[-C--:B------:R-:W-:Y:S01]  /*8060*/  @!P4 IMAD R79, R79, R155.reuse, RZ ;  /* 0x0000009b4f4fc224 */ /* 0x080fe200078e02ff */
[----:B------:R1:W-:Y:S01]  /*8070*/  @!P0 STG.E.U8 desc[UR36][R10.64+0x68], R9 ;  /* 0x000068090a008986 */ /* 0x0003e2000c101124 */
[----:B------:R-:W-:Y:S02]  /*8080*/  ISETP.LT.OR P0, PT, R3, 0x71, !P2 ;  /* 0x000000710300780c */ /* 0x000fe40005701670 */
[----:B------:R-:W-:Y:S01]  /*8090*/  @!P3 IMAD R81, R81, R155, RZ ;  /* 0x0000009b5151b224 */ /* 0x000fe200078e02ff */
[----:B------:R3:W-:Y:S01]  /*80a0*/  @!P4 STG.E.U8 desc[UR36][R10.64+0x69], R79 ;  /* 0x0000694f0a00c986 */ /* 0x0007e2000c101124 */
[----:B------:R-:W-:-:S03]  /*80b0*/  ISETP.LT.OR P4, PT, R3, 0x72, !P2 ;  /* 0x000000720300780c */ /* 0x000fc60005781670 */
[----:B------:R3:W-:Y:S01]  /*80c0*/  @!P3 STG.E.U8 desc[UR36][R6.64+0x71], R81 ;  /* 0x000071510600b986 */ /* 0x0007e2000c101124 */
[C---:B------:R-:W-:Y:S02]  /*80d0*/  ISETP.LT.OR P3, PT, R3.reuse, 0x79, !P1 ;  /* 0x000000790300780c */ /* 0x040fe40004f61670 */
[C---:B------:R-:W-:Y:S01]  /*80e0*/  ISETP.LT.OR P1, PT, R3.reuse, 0x7a, !P1 ;  /* 0x0000007a0300780c */ /* 0x040fe20004f21670 */
[----:B------:R3:W-:Y:S01]  /*80f0*/  @!P5 STG.E.U8 desc[UR36][R6.64+0x70], R13 ;  /* 0x0000700d0600d986 */ /* 0x0007e2000c101124 */
[C---:B------:R-:W-:Y:S02]  /*8100*/  ISETP.LT.OR P5, PT, R3.reuse, 0x79, !P2 ;  /* 0x000000790300780c */ /* 0x040fe400057a1670 */
[----:B------:R-:W-:Y:S01]  /*8110*/  ISETP.LT.OR P2, PT, R3, 0x7a, !P2 ;  /* 0x0000007a0300780c */ /* 0x000fe20005741670 */
[-C--:B------:R-:W-:Y:S02]  /*8120*/  @!P0 IMAD R3, R82, R155.reuse, RZ ;  /* 0x0000009b52038224 */ /* 0x080fe400078e02ff */
[----:B------:R-:W-:-:S03]  /*8130*/  @!P4 IMAD R83, R83, R155, RZ ;  /* 0x0000009b5353c224 */ /* 0x000fc600078e02ff */
[----:B------:R3:W-:Y:S01]  /*8140*/  @!P0 STG.E.U8 desc[UR36][R10.64+0x70], R3 ;  /* 0x000070030a008986 */ /* 0x0007e2000c101124 */
[-C--:B0-----:R-:W-:Y:S02]  /*8150*/  @!P3 IMAD R5, R84, R155.reuse, RZ ;  /* 0x0000009b5405b224 */ /* 0x081fe400078e02ff */
[-C--:B------:R-:W-:Y:S01]  /*8160*/  @!P1 IMAD R85, R85, R155.reuse, RZ ;  /* 0x0000009b55559224 */ /* 0x080fe200078e02ff */
[----:B------:R3:W-:Y:S01]  /*8170*/  @!P4 STG.E.U8 desc[UR36][R10.64+0x71], R83 ;  /* 0x000071530a00c986 */ /* 0x0007e2000c101124 */
[-C--:B-1----:R-:W-:Y:S02]  /*8180*/  @!P5 IMAD R9, R86, R155.reuse, RZ ;  /* 0x0000009b5609d224 */ /* 0x082fe400078e02ff */
[----:B------:R-:W-:Y:S01]  /*8190*/  @!P2 IMAD R87, R87, R155, RZ ;  /* 0x0000009b5757a224 */ /* 0x000fe200078e02ff */
[----:B------:R3:W-:Y:S04]  /*81a0*/  @!P3 STG.E.U8 desc[UR36][R6.64+0x78], R5 ;  /* 0x000078050600b986 */ /* 0x0007e8000c101124 */
[----:B------:R3:W-:Y:S04]  /*81b0*/  @!P1 STG.E.U8 desc[UR36][R6.64+0x79], R85 ;  /* 0x0000795506009986 */ /* 0x0007e8000c101124 */
[----:B------:R3:W-:Y:S04]  /*81c0*/  @!P5 STG.E.U8 desc[UR36][R10.64+0x78], R9 ;  /* 0x000078090a00d986 */ /* 0x0007e8000c101124 */
[----:B------:R3:W-:Y:S02]  /*81d0*/  @!P2 STG.E.U8 desc[UR36][R10.64+0x79], R87 ;  /* 0x000079570a00a986 */ /* 0x0007e4000c101124 */
.L_x_292:
[----:B------:R-:W-:Y:S05]  /*81e0*/  BSYNC B0 ;  /* 0x0000000000007941 */ /* 0x000fea0003800000 */
.L_x_34:
[----:B------:R-:W-:Y:S01]  /*81f0*/  ULDC UR4, c[0x0][0xc] ;  /* 0x0000030000047ab9 */ /* 0x000fe20000000800 */
[----:B------:R-:W-:Y:S01]  /*8200*/  ULDC UR5, c[0x0][0x10] ;  /* 0x0000040000057ab9 */ /* 0x000fe20000000800 */
[----:B---3--:R-:W3:Y:S01]  /*8210*/  LDC R3, c[0x0][0x14] ;  /* 0x00000500ff037b82 */ /* 0x008ee20000000800 */
[----:B------:R-:W-:Y:S01]  /*8220*/  UIMAD.WIDE.U32 UR4, UR4, UR5, URZ ;  /* 0x00000005040472a5 */ /* 0x000fe2000f8e003f */
[----:B------:R-:W-:Y:S01]  /*8230*/  PRMT R0, RZ, 0x7610, R0 ;  /* 0x00007610ff007816 */ /* 0x000fe20000000000 */
[----:B------:R-:W-:Y:S02]  /*8240*/  IMAD.MOV.U32 R153, RZ, RZ, -0x1 ;  /* 0xffffffffff997424 */ /* 0x000fe400078e00ff */
[----:B------:R-:W-:Y:S02]  /*8250*/  IMAD.MOV.U32 R22, RZ, RZ, -0x1 ;  /* 0xffffffffff167424 */ /* 0x000fe400078e00ff */
[----:B---3--:R-:W-:-:S04]  /*8260*/  IMAD.WIDE.U32 R16, R3, UR4, R16 ;  /* 0x0000000403107c25 */ /* 0x008fc8000f8e0010 */
[----:B------:R-:W-:Y:S01]  /*8270*/  IMAD R3, R3, UR5, RZ ;  /* 0x0000000503037c24 */ /* 0x000fe2000f8e02ff */
[----:B------:R-:W-:Y:S02]  /*8280*/  ULDC.64 UR4, c[0x0][0x650] ;  /* 0x0001940000047ab9 */ /* 0x000fe40000000a00 */
[----:B------:R-:W-:Y:S01]  /*8290*/  ISETP.GE.U32.AND P0, PT, R16, UR4, PT ;  /* 0x0000000410007c0c */ /* 0x000fe2000bf06070 */
[----:B------:R-:W-:-:S05]  /*82a0*/  IMAD.IADD R17, R17, 0x1, R3 ;  /* 0x0000000111117824 */ /* 0x000fca00078e0203 */
[----:B------:R-:W-:-:S13]  /*82b0*/  ISETP.GE.U32.AND.EX P0, PT, R17, UR5, PT, P0 ;  /* 0x0000000511007c0c */ /* 0x000fda000bf06100 */
[----:B------:R-:W-:Y:S05]  /*82c0*/  @P0 BRA `(.L_x_293) ;  /* 0x0000000400640947 */ /* 0x000fea0003800000 */
[----:B------:R-:W3:Y:S01]  /*82d0*/  S2R R12, SR_CTAID.X ;  /* 0x00000000000c7919 */ /* 0x000ee20000002500 */
[----:B0-----:R-:W0:Y:S01]  /*82e0*/  LDC.64 R10, c[0x0][0x628] ;  /* 0x00018a00ff0a7b82 */ /* 0x001e220000000a00 */
[----:B------:R-:W-:Y:S01]  /*82f0*/  ULDC UR4, c[0x0][0x150] ;  /* 0x0000540000047ab9 */ /* 0x000fe20000000800 */
[----:B------:R-:W-:Y:S01]  /*8300*/  IMAD.MOV.U32 R8, RZ, RZ, R16 ;  /* 0x000000ffff087224 */ /* 0x000fe200078e0010 */
[----:B------:R-:W0:Y:S01]  /*8310*/  S2R R24, SR_CTAID.Y ;  /* 0x0000000000187919 */ /* 0x000e220000002600 */
[----:B------:R-:W-:-:S04]  /*8320*/  IMAD.MOV.U32 R9, RZ, RZ, R17 ;  /* 0x000000ffff097224 */ /* 0x000fc800078e0011 */
[----:B------:R-:W1:Y:S08]  /*8330*/  LDC R21, c[0x0][0x144] ;  /* 0x00005100ff157b82 */ /* 0x000e700000000800 */
[----:B------:R-:W1:Y:S08]  /*8340*/  LDC R0, c[0x0][0x630] ;  /* 0x00018c00ff007b82 */ /* 0x000e700000000800 */
[----:B------:R-:W1:Y:S01]  /*8350*/  LDC.64 R14, c[0x0][0x620] ;  /* 0x00018800ff0e7b82 */ /* 0x000e620000000a00 */
[----:B0-----:R-:W-:-:S04]  /*8360*/  ISETP.NE.U32.AND P0, PT, R10, RZ, PT ;  /* 0x000000ff0a00720c */ /* 0x001fc80003f05070 */
[----:B------:R-:W-:Y:S02]  /*8370*/  ISETP.NE.AND.EX P0, PT, R11, RZ, PT, P0 ;  /* 0x000000ff0b00720c */ /* 0x000fe40003f05300 */
[----:B---3--:R-:W-:-:S05]  /*8380*/  I2FP.F32.U32 R3, R12 ;  /* 0x0000000c00037245 */ /* 0x008fca0000201000 */
[----:B------:R-:W-:-:S04]  /*8390*/  FMUL R3, R3, UR4 ;  /* 0x0000000403037c20 */ /* 0x000fc80008400000 */
[----:B------:R0:W3:Y:S02]  /*83a0*/  F2I.U32.TRUNC.NTZ R20, R3 ;  /* 0x0000000300147305 */ /* 0x0000e4000020f000 */
[----:B------:R-:W-:Y:S05]  /*83b0*/  @!P0 BRA `(.L_x_294) ;  /* 0x0000000000288947 */ /* 0x000fea0003800000 */
[----:B0-----:R-:W0:Y:S02]  /*83c0*/  LDC R3, c[0x0][0x634] ;  /* 0x00018d00ff037b82 */ /* 0x001e240000000800 */
        /* <DEDUP_REMOVED lines=9> */
.L_x_294:
[----:B------:R-:W2:Y:S01]  /*8460*/  LDC.64 R28, c[0x0][0x640] ;  /* 0x00019000ff1c7b82 */ /* 0x000ea20000000a00 */
[-CC-:B-1----:R-:W-:Y:S01]  /*8470*/  SHF.R.U64 R22, R8, R0.reuse, R9.reuse ;  /* 0x0000000008167219 */ /* 0x182fe20000001209 */
[----:B---3--:R-:W-:Y:S01]  /*8480*/  IMAD.MOV R20, RZ, RZ, -R20 ;  /* 0x000000ffff147224 */ /* 0x008fe200078e0a14 */
[----:B------:R-:W-:Y:S01]  /*8490*/  SHF.R.U32.HI R0, RZ, R0, R9 ;  /* 0x00000000ff007219 */ /* 0x000fe20000011609 */
[----:B------:R-:W-:Y:S01]  /*84a0*/  ULDC UR4, c[0x0][0x154] ;  /* 0x0000550000047ab9 */ /* 0x000fe20000000800 */
[----:B0-----:R-:W-:Y:S01]  /*84b0*/  IADD3 R3, P0, RZ, -R22, RZ ;  /* 0x80000016ff037210 */ /* 0x001fe20007f1e0ff */
[----:B------:R-:W-:Y:S02]  /*84c0*/  IMAD R21, R21, R20, R12 ;  /* 0x0000001415157224 */ /* 0x000fe400078e020c */
[----:B------:R-:W0:Y:S01]  /*84d0*/  LDC R6, c[0x0][0x618] ;  /* 0x00018600ff067b82 */ /* 0x000e220000000800 */
[----:B------:R-:W-:Y:S02]  /*84e0*/  IMAD.MOV.U32 R7, RZ, RZ, 0x1 ;  /* 0x00000001ff077424 */ /* 0x000fe400078e00ff */
[----:B------:R-:W-:-:S04]  /*84f0*/  IMAD.X R5, RZ, RZ, ~R0, P0 ;  /* 0x000000ffff057224 */ /* 0x000fc800000e0e00 */
[-C--:B------:R-:W-:Y:S01]  /*8500*/  IMAD R0, R5, R14.reuse, RZ ;  /* 0x0000000e05007224 */ /* 0x080fe200078e02ff */
[----:B------:R-:W1:Y:S01]  /*8510*/  LDC R8, c[0x0][0x608] ;  /* 0x00018200ff087b82 */ /* 0x000e620000000800 */
[----:B------:R-:W-:-:S04]  /*8520*/  IMAD.WIDE.U32 R4, R3, R14, R16 ;  /* 0x0000000e03047225 */ /* 0x000fc800078e0010 */
[----:B------:R-:W-:Y:S01]  /*8530*/  IMAD R3, R3, R15, R0 ;  /* 0x0000000f03037224 */ /* 0x000fe200078e0200 */
[----:B------:R-:W-:Y:S02]  /*8540*/  I2FP.F32.U32 R0, R24 ;  /* 0x0000001800007245 */ /* 0x000fe40000201000 */
[----:B------:R-:W3:Y:S01]  /*8550*/  LDC R26, c[0x0][0x658] ;  /* 0x00019600ff1a7b82 */ /* 0x000ee20000000800 */
[----:B------:R-:W-:Y:S01]  /*8560*/  IMAD.IADD R3, R5, 0x1, R3 ;  /* 0x0000000105037824 */ /* 0x000fe200078e0203 */
[----:B--2---:R-:W-:Y:S01]  /*8570*/  ISETP.NE.U32.AND P0, PT, R28, RZ, PT ;  /* 0x000000ff1c00720c */ /* 0x004fe20003f05070 */
[----:B------:R-:W-:Y:S01]  /*8580*/  FMUL R0, R0, UR4 ;  /* 0x0000000400007c20 */ /* 0x000fe20008400000 */
[----:B------:R-:W-:Y:S02]  /*8590*/  IMAD.MOV.U32 R5, RZ, RZ, -0x1 ;  /* 0xffffffffff057424 */ /* 0x000fe400078e00ff */
[----:B------:R-:W-:Y:S01]  /*85a0*/  ISETP.NE.AND.EX P0, PT, R29, RZ, PT, P0 ;  /* 0x000000ff1d00720c */ /* 0x000fe20003f05300 */
[----:B------:R2:W2:Y:S01]  /*85b0*/  F2I.U32.TRUNC.NTZ R13, R0 ;  /* 0x00000000000d7305 */ /* 0x0004a2000020f000 */
[----:B------:R-:W2:Y:S01]  /*85c0*/  LDC R15, c[0x0][0x148] ;  /* 0x00005200ff0f7b82 */ /* 0x000ea20000000800 */
[----:B0-----:R-:W-:-:S02]  /*85d0*/  SHF.R.U64 R12, R4, R6, R3 ;  /* 0x00000006040c7219 */ /* 0x001fc40000001203 */
[----:B------:R-:W-:-:S05]  /*85e0*/  SHF.R.U32.HI R3, RZ, R6, R3 ;  /* 0x00000006ff037219 */ /* 0x000fca0000011603 */
[----:B------:R-:W0:Y:S01]  /*85f0*/  LDC R20, c[0x0][0x600] ;  /* 0x00018000ff147b82 */ /* 0x000e220000000800 */
[-CC-:B-1----:R-:W-:Y:S02]  /*8600*/  SHF.R.U64 R10, R12, R8.reuse, R3.reuse ;  /* 0x000000080c0a7219 */ /* 0x182fe40000001203 */
[----:B------:R-:W-:-:S05]  /*8610*/  SHF.R.U32.HI R3, RZ, R8, R3 ;  /* 0x00000008ff037219 */ /* 0x000fca0000011603 */
[----:B------:R-:W1:Y:S01]  /*8620*/  LDC R27, c[0x0][0x648] ;  /* 0x00019200ff1b7b82 */ /* 0x000e620000000800 */
[-C--:B---3--:R-:W-:Y:S02]  /*8630*/  SHF.L.U32 R4, R5, R26.reuse, RZ ;  /* 0x0000001a05047219 */ /* 0x088fe400000006ff */
[--C-:B------:R-:W-:Y:S02]  /*8640*/  SHF.R.U64 R14, R10, R26, R3.reuse ;  /* 0x0000001a0a0e7219 */ /* 0x100fe40000001203 */
[----:B------:R-:W-:Y:S02]  /*8650*/  LOP3.LUT R25, RZ, R4, RZ, 0x33, !PT ;  /* 0x00000004ff197212 */ /* 0x000fe400078e33ff */
[-C--:B------:R-:W-:Y:S01]  /*8660*/  SHF.R.U32.HI R5, RZ, R26.reuse, R3 ;  /* 0x0000001aff057219 */ /* 0x080fe20000011603 */
[----:B------:R-:W3:Y:S01]  /*8670*/  LDC R30, c[0x0][0x638] ;  /* 0x00018e00ff1e7b82 */ /* 0x000ee20000000800 */
[----:B------:R-:W-:Y:S01]  /*8680*/  SHF.L.U32 R154, R7, R26, RZ ;  /* 0x0000001a079a7219 */ /* 0x000fe200000006ff */
[----:B------:R-:W-:-:S06]  /*8690*/  IMAD.MOV.U32 R4, RZ, RZ, R14 ;  /* 0x000000ffff047224 */ /* 0x000fcc00078e000e */
[----:B------:R-:W0:Y:S01]  /*86a0*/  LDC R31, c[0x0][0x610] ;  /* 0x00018400ff1f7b82 */ /* 0x000e220000000800 */
        /* <DEDUP_REMOVED lines=11> */
.L_x_295:
[----:B------:R-:W-:Y:S01]  /*8760*/  ISETP.NE.AND P0, PT, R2, 0x1, PT ;  /* 0x000000010200780c */ /* 0x000fe20003f05270 */
[----:B0-----:R-:W-:Y:S01]  /*8770*/  VIADD R7, R20, 0xffffffff ;  /* 0xffffffff14077836 */ /* 0x001fe20000000000 */
[----:B-12---:R-:W-:Y:S01]  /*8780*/  SHF.R.U64 R0, R4, R27, R5 ;  /* 0x0000001b04007219 */ /* 0x006fe20000001205 */
[----:B------:R-:W-:Y:S01]  /*8790*/  IMAD.MOV R13, RZ, RZ, -R13 ;  /* 0x000000ffff0d7224 */ /* 0x000fe200078e0a0d */
[----:B------:R-:W-:Y:S01]  /*87a0*/  LOP3.LUT R5, R10, R25, RZ, 0xc0, !PT ;  /* 0x000000190a057212 */ /* 0x000fe200078ec0ff */
[----:B------:R-:W-:Y:S02]  /*87b0*/  IMAD.MOV.U32 R4, RZ, RZ, 0x1 ;  /* 0x00000001ff047424 */ /* 0x000fe400078e00ff */
[----:B------:R-:W-:Y:S02]  /*87c0*/  IMAD.MOV R3, RZ, RZ, -R0 ;  /* 0x000000ffff037224 */ /* 0x000fe400078e0a00 */
[----:B------:R-:W-:Y:S01]  /*87d0*/  IMAD R154, R154, R0, R5 ;  /* 0x000000009a9a7224 */ /* 0x000fe200078e0205 */
[----:B------:R-:W-:Y:S01]  /*87e0*/  LOP3.LUT R5, R12, R7, RZ, 0xc0, !PT ;  /* 0x000000070c057212 */ /* 0x000fe200078ec0ff */
[----:B---3--:R-:W-:-:S02]  /*87f0*/  IMAD R0, R3, R30, R14 ;  /* 0x0000001e03007224 */ /* 0x008fc400078e020e */
[----:B------:R-:W-:Y:S02]  /*8800*/  @P0 IMAD R21, R15, R13, R24 ;  /* 0x0000000d0f150224 */ /* 0x000fe400078e0218 */
[----:B------:R-:W-:Y:S01]  /*8810*/  IMAD R3, R0, R20, R5 ;  /* 0x0000001400037224 */ /* 0x000fe200078e0205 */
[----:B------:R-:W-:Y:S01]  /*8820*/  PRMT R0, R4, 0x7610, R0 ;  /* 0x0000761004007816 */ /* 0x000fe20000000000 */
[----:B------:R-:W-:-:S05]  /*8830*/  IMAD R154, R154, R31, R21 ;  /* 0x0000001f9a9a7224 */ /* 0x000fca00078e0215 */
[----:B------:R-:W-:Y:S02]  /*8840*/  SEL R153, R3, R154, !P0 ;  /* 0x0000009a03997207 */ /* 0x000fe40004000000 */
[----:B------:R-:W-:-:S07]  /*8850*/  SEL R154, R154, R3, !P0 ;  /* 0x000000039a9a7207 */ /* 0x000fce0004000000 */
.L_x_293:
[----:B------:R-:W-:-:S13]  /*8860*/  LOP3.LUT P0, RZ, R0, 0xff, RZ, 0xc0, !PT ;  /* 0x000000ff00ff7812 */ /* 0x000fda000780c0ff */
[----:B------:R-:W-:Y:S05]  /*8870*/  @P0 BRA `(.L_x_296) ;  /* 0xffffff8800540947 */ /* 0x000fea000383ffff */
[----:B------:R-:W-:Y:S05]  /*8880*/  EXIT ;  /* 0x000000000000794d */ /* 0x000fea0003800000 */
.L_x_7:
[----:B0-----:R-:W-:Y:S01]  /*8890*/  ULDC.64 UR4, c[0x0][0x650] ;  /* 0x0001940000047ab9 */ /* 0x001fe20000000a00 */
        /* <DEDUP_REMOVED lines=25> */
.L_x_298:
[----:B------:R-:W0:Y:S01]  /*8a30*/  LDC.64 R28, c[0x0][0x640] ;  /* 0x00019000ff1c7b82 */ /* 0x000e220000000a00 */
[-CC-:B------:R-:W-:Y:S01]  /*8a40*/  SHF.R.U64 R22, R12, R6.reuse, R13.reuse ;  /* 0x000000060c167219 */ /* 0x180fe2000000120d */
[----:B------:R-:W-:Y:S01]  /*8a50*/  IMAD.MOV.U32 R30, RZ, RZ, 0x1 ;  /* 0x00000001ff1e7424 */ /* 0x000fe200078e00ff */
[----:B------:R-:W-:Y:S02]  /*8a60*/  SHF.R.U32.HI R6, RZ, R6, R13 ;  /* 0x00000006ff067219 */ /* 0x000fe4000001160d */
        /* <DEDUP_REMOVED lines=8> */
[----:B------:R-:W-:Y:S01]  /*8af0*/  IMAD.IADD R9, R9, 0x1, R11 ;  /* 0x0000000109097824 */ /* 0x000fe200078e020b */
[----:B0-----:R-:W-:-:S04]  /*8b00*/  ISETP.NE.U32.AND P0, PT, R28, RZ, PT ;  /* 0x000000ff1c00720c */ /* 0x001fc80003f05070 */
[----:B------:R-:W-:Y:S02]  /*8b10*/  ISETP.NE.AND.EX P0, PT, R29, RZ, PT, P0 ;  /* 0x000000ff1d00720c */ /* 0x000fe40003f05300 */
[----:B------:R-:W0:Y:S01]  /*8b20*/  LDC R20, c[0x0][0x600] ;  /* 0x00018000ff147b82 */ /* 0x000e220000000800 */
[-CC-:B-1----:R-:W-:Y:S01]  /*8b30*/  SHF.R.U64 R14, R8, R10.reuse, R9.reuse ;  /* 0x0000000a080e7219 */ /* 0x182fe20000001209 */
[----:B------:R-:W-:Y:S01]  /*8b40*/  IMAD.MOV.U32 R8, RZ, RZ, -0x1 ;  /* 0xffffffffff087424 */ /* 0x000fe200078e00ff */
[----:B------:R-:W-:-:S05]  /*8b50*/  SHF.R.U32.HI R9, RZ, R10, R9 ;  /* 0x0000000aff097219 */ /* 0x000fca0000011609 */
[----:B------:R-:W1:Y:S01]  /*8b60*/  LDC R24, c[0x0][0x648] ;  /* 0x00019200ff187b82 */ /* 0x000e620000000800 */
[-CC-:B--2---:R-:W-:Y:S02]  /*8b70*/  SHF.R.U64 R23, R14, R12.reuse, R9.reuse ;  /* 0x0000000c0e177219 */ /* 0x184fe40000001209 */
[----:B------:R-:W-:-:S05]  /*8b80*/  SHF.R.U32.HI R6, RZ, R12, R9 ;  /* 0x0000000cff067219 */ /* 0x000fca0000011609 */
[----:B------:R-:W2:Y:S01]  /*8b90*/  LDC R26, c[0x0][0x638] ;  /* 0x00018e00ff1a7b82 */ /* 0x000ea20000000800 */
[-C--:B---3--:R-:W-:Y:S02]  /*8ba0*/  SHF.L.U32 R8, R8, R27.reuse, RZ ;  /* 0x0000001b08087219 */ /* 0x088fe400000006ff */
[-CC-:B------:R-:W-:Y:S02]  /*8bb0*/  SHF.R.U64 R25, R23, R27.reuse, R6.reuse ;  /* 0x0000001b17197219 */ /* 0x180fe40000001206 */
[----:B------:R-:W-:Y:S02]  /*8bc0*/  LOP3.LUT R32, RZ, R8, RZ, 0x33, !PT ;  /* 0x00000008ff207212 */ /* 0x000fe400078e33ff */
[----:B------:R-:W-:Y:S01]  /*8bd0*/  SHF.R.U32.HI R9, RZ, R27, R6 ;  /* 0x0000001bff097219 */ /* 0x000fe20000011606 */
[----:B------:R-:W3:Y:S01]  /*8be0*/  LDC R31, c[0x0][0x610] ;  /* 0x00018400ff1f7b82 */ /* 0x000ee20000000800 */
[----:B------:R-:W-:Y:S01]  /*8bf0*/  IMAD.MOV.U32 R8, RZ, RZ, R25 ;  /* 0x000000ffff087224 */ /* 0x000fe200078e0019 */
[----:B------:R-:W-:Y:S06]  /*8c00*/  @!P0 BRA `(.L_x_299) ;  /* 0x0000000000288947 */ /* 0x000fec0003800000 */
        /* <DEDUP_REMOVED lines=10> */
.L_x_299:
[----:B------:R-:W-:Y:S01]  /*8cb0*/  ISETP.NE.AND P0, PT, R2, 0x1, PT ;  /* 0x000000010200780c */ /* 0x000fe20003f05270 */
[----:B------:R-:W-:Y:S01]  /*8cc0*/  IMAD.MOV.U32 R13, RZ, RZ, R22 ;  /* 0x000000ffff0d7224 */ /* 0x000fe200078e0016 */
[----:B-1----:R-:W-:Y:S01]  /*8cd0*/  SHF.R.U64 R6, R8, R24, R9 ;  /* 0x0000001808067219 */ /* 0x002fe20000001209 */
[----:B0-----:R-:W-:Y:S01]  /*8ce0*/  VIADD R9, R20, 0xffffffff ;  /* 0xffffffff14097836 */ /* 0x001fe20000000000 */
[----:B------:R-:W-:Y:S02]  /*8cf0*/  SHF.L.U32 R30, R30, R27, RZ ;  /* 0x0000001b1e1e7219 */ /* 0x000fe400000006ff */
[----:B------:R-:W-:Y:S01]  /*8d00*/  LOP3.LUT R5, R23, R32, RZ, 0xc0, !PT ;  /* 0x0000002017057212 */ /* 0x000fe200078ec0ff */
[----:B------:R-:W-:-:S04]  /*8d10*/  IMAD.MOV R8, RZ, RZ, -R6 ;  /* 0x000000ffff087224 */ /* 0x000fc800078e0a06 */
[----:B------:R-:W-:Y:S01]  /*8d20*/  IMAD R6, R30, R6, R5 ;  /* 0x000000061e067224 */ /* 0x000fe200078e0205 */
[----:B------:R-:W-:Y:S01]  /*8d30*/  LOP3.LUT R5, R14, R9, RZ, 0xc0, !PT ;  /* 0x000000090e057212 */ /* 0x000fe200078ec0ff */
[----:B------:R-:W-:Y:S02]  /*8d40*/  @P0 IMAD R3, R7, R21, R4 ;  /* 0x0000001507030224 */ /* 0x000fe400078e0204 */
[----:B--2---:R-:W-:Y:S02]  /*8d50*/  IMAD R4, R8, R26, R25 ;  /* 0x0000001a08047224 */ /* 0x004fe400078e0219 */
[----:B---3--:R-:W-:Y:S02]  /*8d60*/  IMAD R3, R6, R31, R3 ;  /* 0x0000001f06037224 */ /* 0x008fe400078e0203 */
[----:B------:R-:W-:Y:S02]  /*8d70*/  IMAD R4, R4, R20, R5 ;  /* 0x0000001404047224 */ /* 0x000fe400078e0205 */
[----:B------:R-:W-:-:S03]  /*8d80*/  IMAD.MOV.U32 R6, RZ, RZ, 0x1 ;  /* 0x00000001ff067424 */ /* 0x000fc600078e00ff */
[----:B------:R-:W-:Y:S02]  /*8d90*/  SEL R20, R4, R3, !P0 ;  /* 0x0000000304147207 */ /* 0x000fe40004000000 */
[----:B------:R-:W-:-:S07]  /*8da0*/  SEL R11, R3, R4, !P0 ;  /* 0x00000004030b7207 */ /* 0x000fce0004000000 */
.L_x_297:
[----:B------:R-:W-:-:S08]  /*8db0*/  NOP ;  /* 0x0000000000007918 */ /* 0x000fd00000000000 */
[----:B------:R-:W0:-:S00]  /*8dc0*/  USETMAXREG.DEALLOC.CTAPOOL 0x28 ;  /* 0x00000028000079c8 */ /* 0x000e0000080e0500 */
[----:B0-----:R-:W-:-:S13]  /*8dd0*/  ISETP.NE.AND P0, PT, R0, RZ, PT ;  /* 0x000000ff0000720c */ /* 0x001fda0003f05270 */
[----:B------:R-:W-:Y:S05]  /*8de0*/  @P0 EXIT ;  /* 0x000000000000094d */ /* 0x000fea0003800000 */
[----:B------:R-:W-:Y:S01]  /*8df0*/  LOP3.LUT P0, RZ, R6, 0xff, RZ, 0xc0, !PT ;  /* 0x000000ff06ff7812 */ /* 0x000fe2000780c0ff */
[----:B------:R-:W-:Y:S02]  /*8e00*/  IMAD.MOV.U32 R0, RZ, RZ, 0x1 ;  /* 0x00000001ff007424 */ /* 0x000fe400078e00ff */
[----:B------:R-:W-:-:S10]  /*8e10*/  IMAD.MOV.U32 R12, RZ, RZ, RZ ;  /* 0x000000ffff0c7224 */ /* 0x000fd400078e00ff */
[----:B------:R-:W-:Y:S05]  /*8e20*/  @!P0 BRA `(.L_x_300) ;  /* 0x0000000c00788947 */ /* 0x000fea0003800000 */
[----:B------:R-:W0:Y:S01]  /*8e30*/  LDC R0, c[0x0][0x28c] ;  /* 0x0000a300ff007b82 */ /* 0x000e220000000800 */
[----:B------:R-:W-:Y:S01]  /*8e40*/  ULDC UR5, c[0x0][0x658] ;  /* 0x0001960000057ab9 */ /* 0x000fe20000000800 */
[----:B------:R-:W-:Y:S01]  /*8e50*/  UMOV UR11, 0xffffffff ;  /* 0xffffffff000b7882 */ /* 0x000fe20000000000 */
[----:B------:R-:W-:Y:S01]  /*8e60*/  UMOV UR15, 0x1 ;  /* 0x00000001000f7882 */ /* 0x000fe20000000000 */
[----:B------:R-:W-:Y:S01]  /*8e70*/  USHF.L.U32 UR11, UR11, UR5, URZ ;  /* 0x000000050b0b7299 */ /* 0x000fe2000800063f */
[----:B------:R-:W-:Y:S01]  /*8e80*/  BSSY B0, `(.L_x_300) ;  /* 0x00000d8000007945 */ /* 0x000fe20003800000 */
[----:B------:R-:W-:Y:S01]  /*8e90*/  ULDC UR9, c[0x0][0xc] ;  /* 0x0000030000097ab9 */ /* 0x000fe20000000800 */
[----:B------:R-:W-:Y:S01]  /*8ea0*/  ULDC UR12, c[0x0][0x10] ;  /* 0x00000400000c7ab9 */ /* 0x000fe20000000800 */
[----:B------:R-:W1:Y:S01]  /*8eb0*/  S2UR UR8, SR_CgaCtaId ;  /* 0x00000000000879c3 */ /* 0x000e620000008800 */
[----:B------:R-:W-:Y:S01]  /*8ec0*/  USHF.L.U32 UR5, UR15, UR5, URZ ;  /* 0x000000050f057299 */ /* 0x000fe2000800063f */
[----:B------:R-:W-:Y:S01]  /*8ed0*/  IMAD.MOV.U32 R10, RZ, RZ, 0x1 ;  /* 0x00000001ff0a7424 */ /* 0x000fe200078e00ff */
[----:B------:R-:W-:Y:S01]  /*8ee0*/  LOP3.LUT R9, R19, 0x2, RZ, 0xfc, !PT ;  /* 0x0000000213097812 */ /* 0x000fe200078efcff */
[----:B------:R-:W-:Y:S01]  /*8ef0*/  IMAD.MOV.U32 R12, RZ, RZ, RZ ;  /* 0x000000ffff0c7224 */ /* 0x000fe200078e00ff */
[----:B------:R-:W-:Y:S01]  /*8f00*/  ULDC UR4, c[0x0][0x600] ;  /* 0x0001800000047ab9 */ /* 0x000fe20000000800 */
[----:B------:R-:W-:Y:S01]  /*8f10*/  UMOV UR20, 0x5 ;  /* 0x0000000500147882 */ /* 0x000fe20000000000 */
[----:B------:R-:W-:Y:S01]  /*8f20*/  UIADD3 UR4, UR4, -0x1, URZ ;  /* 0xffffffff04047890 */ /* 0x000fe2000fffe03f */
[----:B------:R-:W-:Y:S01]  /*8f30*/  ULDC.64 UR28, c[0x0][0x198] ;  /* 0x00006600001c7ab9 */ /* 0x000fe20000000a00 */
[----:B0-----:R-:W-:-:S05]  /*8f40*/  VIADD R0, R0, 0x1f ;  /* 0x0000001f00007836 */ /* 0x001fca0000000000 */
[----:B------:R-:W-:Y:S01]  /*8f50*/  SHF.R.S32.HI R3, RZ, 0x1f, R0 ;  /* 0x0000001fff037819 */ /* 0x000fe20000011400 */
[----:B-1----:R-:W-:-:S03]  /*8f60*/  ULOP3.LUT UR10, UR8, 0x1, URZ, 0xc0, !UPT ;  /* 0x00000001080a7892 */ /* 0x002fc6000f8ec03f */
[----:B------:R-:W-:Y:S01]  /*8f70*/  LEA.HI R3, R3, R0, RZ, 0x5 ;  /* 0x0000000003037211 */ /* 0x000fe200078f28ff */
[----:B------:R-:W-:Y:S01]  /*8f80*/  USHF.L.U32 UR7, UR8, 0xb, URZ ;  /* 0x0000000b08077899 */ /* 0x000fe2000800063f */
[----:B------:R-:W-:Y:S01]  /*8f90*/  IMAD.MOV.U32 R0, RZ, RZ, 0x1 ;  /* 0x00000001ff007424 */ /* 0x000fe200078e00ff */
[----:B------:R-:W-:Y:S01]  /*8fa0*/  USHF.R.U32.HI UR27, URZ, 0x1, UR8 ;  /* 0x000000013f1b7899 */ /* 0x000fe20008011608 */
[----:B------:R-:W-:Y:S01]  /*8fb0*/  SHF.R.S32.HI R3, RZ, 0x5, R3 ;  /* 0x00000005ff037819 */ /* 0x000fe20000011403 */
[----:B------:R-:W-:Y:S02]  /*8fc0*/  USHF.L.U32 UR6, UR8, 0x6, URZ ;  /* 0x0000000608067899 */ /* 0x000fe4000800063f */
[----:B------:R-:W-:Y:S02]  /*8fd0*/  ULOP3.LUT UR8, UR8, 0xfffffffe, URZ, 0xc0, !UPT ;  /* 0xfffffffe08087892 */ /* 0x000fe4000f8ec03f */
[----:B------:R-:W-:Y:S01]  /*8fe0*/  UISETP.GT.U32.AND UP0, UPT, UR10, 0xffff, UPT ;  /* 0x0000ffff0a00788c */ /* 0x000fe2000bf04070 */
[----:B------:R-:W-:Y:S01]  /*8ff0*/  VIADD R8, R3, 0x1 ;  /* 0x0000000103087836 */ /* 0x000fe20000000000 */
[----:B------:R-:W-:-:S02]  /*9000*/  ULOP3.LUT UR13, UR7, 0x800, URZ, 0xc0, !UPT ;  /* 0x00000800070d7892 */ /* 0x000fc4000f8ec03f */
[----:B------:R-:W-:Y:S02]  /*9010*/  ULOP3.LUT UR7, URZ, UR11, URZ, 0x33, !UPT ;  /* 0x0000000b3f077292 */ /* 0x000fe4000f8e333f */
[----:B------:R-:W-:Y:S02]  /*9020*/  USHF.L.U32 UR14, UR15, UR8, URZ ;  /* 0x000000080f0e7299 */ /* 0x000fe4000800063f */
[----:B------:R-:W-:Y:S02]  /*9030*/  ULOP3.LUT UR11, UR8, 0x1, URZ, 0xfc, !UPT ;  /* 0x00000001080b7892 */ /* 0x000fe4000f8efc3f */
[----:B------:R-:W-:Y:S02]  /*9040*/  UIMAD.WIDE.U32 UR8, UR9, UR12, URZ ;  /* 0x0000000c090872a5 */ /* 0x000fe4000f8e003f */
[----:B------:R-:W-:Y:S01]  /*9050*/  USEL UR10, UR10, 0xffff, !UP0 ;  /* 0x0000ffff0a0a7887 */ /* 0x000fe2000c000000 */
[----:B------:R-:W-:Y:S01]  /*9060*/  ULDC UR12, c[0x0][0x14] ;  /* 0x00000500000c7ab9 */ /* 0x000fe20000000800 */
[----:B------:R-:W-:-:S02]  /*9070*/  USHF.L.U32 UR11, UR15, UR11, URZ ;  /* 0x0000000b0f0b7299 */ /* 0x000fc4000800063f */
[----:B------:R-:W-:Y:S02]  /*9080*/  UIMAD.WIDE.U32 UR24, UR8, UR12, URZ ;  /* 0x0000000c081872a5 */ /* 0x000fe4000f8e003f */
[----:B------:R-:W-:Y:S02]  /*9090*/  UIMAD UR15, UR9, UR12, URZ ;  /* 0x0000000c090f72a4 */ /* 0x000fe4000f8e023f */
[----:B------:R-:W-:Y:S02]  /*90a0*/  ULOP3.LUT UR10, UR10, 0xffff, URZ, 0xc0, !UPT ;  /* 0x0000ffff0a0a7892 */ /* 0x000fe4000f8ec03f */
[----:B------:R-:W-:Y:S02]  /*90b0*/  ULEA UR30, UR27, 0x100, 0xc ;  /* 0x000001001b1e7891 */ /* 0x000fe4000f8e603f */
[----:B------:R-:W-:Y:S02]  /*90c0*/  ULOP3.LUT UR6, UR6, 0x40, URZ, 0xc0, !UPT ;  /* 0x0000004006067892 */ /* 0x000fe4000f8ec03f */
[----:B------:R-:W-:-:S02]  /*90d0*/  ULOP3.LUT UR13, UR13, 0x6100, URZ, 0xfc, !UPT ;  /* 0x000061000d0d7892 */ /* 0x000fc4000f8efc3f */
[----:B------:R-:W-:Y:S02]  /*90e0*/  ULOP3.LUT UR14, UR14, UR11, URZ, 0xfc, !UPT ;  /* 0x0000000b0e0e7292 */ /* 0x000fe4000f8efc3f */
[----:B------:R-:W-:Y:S02]  /*90f0*/  UIADD3 UR15, UR25, UR15, URZ ;  /* 0x0000000f190f7290 */ /* 0x000fe4000fffe03f */
[----:B------:R-:W-:-:S12]  /*9100*/  USHF.L.U32 UR20, UR20, UR10, URZ ;  /* 0x0000000a14147299 */ /* 0x000fd8000800063f */
.L_x_311:
[----:B------:R-:W-:-:S03]  /*9110*/  UMOV UR8, 0xffffffff ;  /* 0xffffffff00087882 */ /* 0x000fc60000000000 */
[----:B------:R-:W-:Y:S05]  /*9120*/  BRA.DIV UR8, `(.L_x_301) ;  /* 0x0000000e087c7947 */ /* 0x000fea000b800000 */
[----:B------:R-:W-:-:S13]  /*9130*/  ELECT P6, URZ, PT ;  /* 0x00000000003f782f */ /* 0x000fda00038c0000 */
.L_x_321:
[----:B------:R-:W0:Y:S01]  /*9140*/  LDC R4, c[0x0][0x28c] ;  /* 0x0000a300ff047b82 */ /* 0x000e220000000800 */
[----:B------:R-:W-:Y:S01]  /*9150*/  BSSY B1, `(.L_x_302) ;  /* 0x0000039000017945 */ /* 0x000fe20003800000 */
[----:B0-----:R-:W-:-:S13]  /*9160*/  ISETP.LT.OR P6, PT, R4, 0x1, !P6 ;  /* 0x000000010400780c */ /* 0x001fda00077c1670 */
[----:B------:R-:W-:Y:S05]  /*9170*/  @P6 BRA `(.L_x_303) ;  /* 0x0000000000d86947 */ /* 0x000fea0003800000 */
[----:B------:R-:W-:Y:S01]  /*9180*/  LEA R11, R11, UR27, 0x1 ;  /* 0x0000001b0b0b7c11 */ /* 0x000fe2000f8e08ff */
[----:B------:R-:W-:Y:S01]  /*9190*/  IMAD.MOV.U32 R22, RZ, RZ, RZ ;  /* 0x000000ffff167224 */ /* 0x000fe200078e00ff */
[----:B------:R-:W-:Y:S01]  /*91a0*/  LEA R20, R20, UR6, 0x7 ;  /* 0x0000000614147c11 */ /* 0x000fe2000f8e38ff */
[----:B------:R-:W-:Y:S02]  /*91b0*/  IMAD.MOV.U32 R4, RZ, RZ, R8 ;  /* 0x000000ffff047224 */ /* 0x000fe400078e0008 */
[----:B------:R-:W-:Y:S02]  /*91c0*/  IMAD.MOV.U32 R5, RZ, RZ, R0 ;  /* 0x000000ffff057224 */ /* 0x000fe400078e0000 */
[----:B------:R-:W-:Y:S02]  /*91d0*/  IMAD.MOV.U32 R6, RZ, RZ, R12 ;  /* 0x000000ffff067224 */ /* 0x000fe400078e000c */
[----:B------:R-:W-:-:S07]  /*91e0*/  IMAD.SHL.U32 R15, R11, 0x80, RZ ;  /* 0x000000800b0f7824 */ /* 0x000fce00078e00ff */
.L_x_306:
[----:B------:R-:W0:Y:S01]  /*91f0*/  S2R R14, SR_CgaCtaId ;  /* 0x00000000000e7919 */ /* 0x000e220000008800 */
[----:B------:R-:W-:Y:S02]  /*9200*/  MOV R7, 0x400 ;  /* 0x0000040000077802 */ /* 0x000fe40000000f00 */
[----:B------:R-:W-:-:S13]  /*9210*/  LOP3.LUT P1, RZ, R18, 0x7f, RZ, 0xc0, !PT ;  /* 0x0000007f12ff7812 */ /* 0x000fda000782c0ff */
[----:B------:R-:W1:Y:S01]  /*9220*/  @!P1 LDC R11, c[0x0][0x500] ;  /* 0x00014000ff0b9b82 */ /* 0x000e620000000800 */
[----:B0-----:R-:W-:Y:S02]  /*9230*/  LEA R21, R14, R7, 0x18 ;  /* 0x000000070e157211 */ /* 0x001fe400078ec0ff */
[----:B------:R-:W-:-:S03]  /*9240*/  SHF.L.U32 R7, R5, 0x1f, RZ ;  /* 0x0000001f05077819 */ /* 0x000fc600000006ff */
[----:B------:R-:W-:-:S04]  /*9250*/  IMAD R14, R6, 0x8, R21 ;  /* 0x00000008060e7824 */ /* 0x000fc800078e0215 */
[----:B------:R-:W0:Y:S02]  /*9260*/  SYNCS.PHASECHK.TRANS64.TRYWAIT P0, [R14+URZ+0x18], R7 ;  /* 0x000018070e0075a7 */ /* 0x000e24000800017f */
[----:B01----:R-:W-:Y:S05]  /*9270*/  @!P0 BRA `(.L_x_304) ;  /* 0x0000000c00488947 */ /* 0x003fea0003800000 */
.L_x_322:
[----:B0-----:R-:W-:Y:S01]  /*9280*/  PRMT R7, R9, 0x9910, RZ ;  /* 0x0000991009077816 */ /* 0x001fe200000000ff */
[----:B------:R0:W-:Y:S03]  /*9290*/  @!P1 SYNCS.ARRIVE.TRANS64 RZ, [R14+URZ], R11 ;  /* 0x0000000b0eff99a7 */ /* 0x0001e6000800003f */
[----:B------:R-:W-:-:S13]  /*92a0*/  ISETP.NE.AND P0, PT, R7, 0x2, PT ;  /* 0x000000020700780c */ /* 0x000fda0003f05270 */
[----:B0-----:R-:W-:Y:S05]  /*92b0*/  @P0 BRA `(.L_x_305) ;  /* 0x0000000000040947 */ /* 0x001fea0003800000 */
[----:B------:R-:W-:Y:S01]  /*92c0*/  BPT.TRAP 0x1 ;  /* 0x000000040000795c */ /* 0x000fe20000300000 */
.L_x_305:
[----:B------:R-:W-:Y:S01]  /*92d0*/  R2UR UR11, R6 ;  /* 0x00000000060b72ca */ /* 0x000fe200000e0000 */
[----:B------:R-:W-:Y:S01]  /*92e0*/  VIADD R4, R4, 0xffffffff ;  /* 0xffffffff04047836 */ /* 0x000fe20000000000 */
[----:B------:R-:W-:Y:S01]  /*92f0*/  R2UR UR22, R21 ;  /* 0x00000000151672ca */ /* 0x000fe200000e0000 */
[----:B------:R-:W-:Y:S01]  /*9300*/  UIADD3 UR16, UP0, UR28, 0xf0, URZ ;  /* 0x000000f01c107890 */ /* 0x000fe2000ff1e03f */
[----:B------:R-:W-:Y:S01]  /*9310*/  R2UR UR23, R15 ;  /* 0x000000000f1772ca */ /* 0x000fe200000e0000 */
[----:B------:R-:W-:Y:S01]  /*9320*/  UIADD3 UR32, UP1, UR28, 0x1f0, URZ ;  /* 0x000001f01c207890 */ /* 0x000fe2000ff3e03f */
[----:B------:R-:W-:Y:S01]  /*9330*/  R2UR UR9, R14 ;  /* 0x000000000e0972ca */ /* 0x000fe200000e0000 */
[----:B------:R-:W-:Y:S01]  /*9340*/  UIADD3.X UR17, URZ, UR29, URZ, UP0, !UPT ;  /* 0x0000001d3f117290 */ /* 0x000fe200087fe43f */
[----:B------:R-:W-:Y:S01]  /*9350*/  R2UR UR10, R22 ;  /* 0x00000000160a72ca */ /* 0x000fe200000e0000 */
[----:B------:R-:W-:Y:S01]  /*9360*/  UPRMT UR21, URZ, 0x5410, UR20 ;  /* 0x000054103f157896 */ /* 0x000fe20008000014 */
[----:B------:R-:W-:Y:S01]  /*9370*/  R2UR UR12, R13 ;  /* 0x000000000d0c72ca */ /* 0x000fe200000e0000 */
[----:B------:R-:W-:Y:S01]  /*9380*/  VIADD R6, R6, 0x1 ;  /* 0x0000000106067836 */ /* 0x000fe20000000000 */
[----:B------:R-:W-:Y:S01]  /*9390*/  R2UR UR26, R20 ;  /* 0x00000000141a72ca */ /* 0x000fe200000e0000 */
[----:B------:R-:W-:Y:S01]  /*93a0*/  ULEA UR8, UR11, UR30, 0xd ;  /* 0x0000001e0b087291 */ /* 0x000fe2000f8e683f */
[----:B------:R-:W-:Y:S01]  /*93b0*/  ISETP.GT.AND P1, PT, R4, 0x1, PT ;  /* 0x000000010400780c */ /* 0x000fe20003f24270 */
[----:B------:R-:W-:Y:S01]  /*93c0*/  ULEA UR11, UR11, UR13, 0xc ;  /* 0x0000000d0b0b7291 */ /* 0x000fe2000f8e603f */
[----:B------:R-:W-:Y:S01]  /*93d0*/  ISETP.NE.AND P0, PT, R6, 0x3, PT ;  /* 0x000000030600780c */ /* 0x000fe20003f05270 */
[----:B------:R-:W-:Y:S01]  /*93e0*/  UIADD3 UR8, UR22, UR8, URZ ;  /* 0x0000000816087290 */ /* 0x000fe2000fffe03f */
[----:B------:R-:W-:Y:S01]  /*93f0*/  VIADD R22, R22, 0x20 ;  /* 0x0000002016167836 */ /* 0x000fe20000000000 */
[----:B------:R-:W-:Y:S01]  /*9400*/  UIADD3 UR22, UR22, UR11, URZ ;  /* 0x0000000b16167290 */ /* 0x000fe2000fffe03f */
[----:B------:R-:W-:Y:S01]  /*9410*/  SEL R14, RZ, 0x1, P0 ;  /* 0x00000001ff0e7807 */ /* 0x000fe20000000000 */
[----:B------:R-:W-:Y:S01]  /*9420*/  UPRMT UR31, URZ, 0x5410, UR14 ;  /* 0x000054103f1f7896 */ /* 0x000fe2000800000e */
[----:B------:R-:W-:Y:S01]  /*9430*/  SEL R6, R6, RZ, P0 ;  /* 0x000000ff06067207 */ /* 0x000fe20000000000 */
[----:B------:R-:W-:Y:S01]  /*9440*/  UIADD3.X UR33, URZ, UR29, URZ, UP1, !UPT ;  /* 0x0000001d3f217290 */ /* 0x000fe20008ffe43f */
[----:B------:R-:W-:Y:S01]  /*9450*/  LOP3.LUT R5, R5, R14, RZ, 0x3c, !PT ;  /* 0x0000000e05057212 */ /* 0x000fe200078e3cff */
[----:B------:R-:W-:Y:S01]  /*9460*/  UMOV UR18, 0x0 ;  /* 0x0000000000127882 */ /* 0x000fe20000000000 */
[----:B------:R-:W-:Y:S01]  /*9470*/  UMOV UR19, 0x10000000 ;  /* 0x1000000000137882 */ /* 0x000fe20000000000 */
[----:B------:R-:W-:-:S02]  /*9480*/  UMOV UR11, UR23 ;  /* 0x00000017000b7c82 */ /* 0x000fc40008000000 */
[----:B------:R0:W-:Y:S02]  /*9490*/  UTMALDG.3D.MULTICAST [UR8], [UR16], UR21, desc[UR18] ;  /* 0x00001208100073b4 */ /* 0x0001e40008011815 */
[----:B0-----:R-:W-:Y:S01]  /*94a0*/  UMOV UR8, UR22 ;  /* 0x0000001600087c82 */ /* 0x001fe20008000000 */
[----:B------:R-:W-:Y:S02]  /*94b0*/  UMOV UR11, UR26 ;  /* 0x0000001a000b7c82 */ /* 0x000fe40008000000 */
[----:B------:R0:W-:Y:S02]  /*94c0*/  UTMALDG.3D.MULTICAST [UR8], [UR32], UR31, desc[UR18] ;  /* 0x00001208200073b4 */ /* 0x0001e4000801181f */
[----:B0-----:R-:W-:Y:S05]  /*94d0*/  @P1 BRA `(.L_x_306) ;  /* 0xfffffffc00441947 */ /* 0x001fea000383ffff */
.L_x_303:
[----:B------:R-:W-:Y:S05]  /*94e0*/  BSYNC B1 ;  /* 0x0000000000017941 */ /* 0x000fea0003800000 */
.L_x_302:
[----:B------:R-:W-:Y:S01]  /*94f0*/  LOP3.LUT P1, RZ, R10, 0xff, RZ, 0xc0, !PT ;  /* 0x000000ff0aff7812 */ /* 0x000fe2000782c0ff */
[C---:B------:R-:W-:Y:S01]  /*9500*/  IMAD.IADD R12, R3.reuse, 0x1, R12 ;  /* 0x00000001030c7824 */ /* 0x040fe200078e020c */
[----:B------:R-:W-:Y:S01]  /*9510*/  ULDC.64 UR8, c[0x0][0x650] ;  /* 0x0001940000087ab9 */ /* 0x000fe20000000a00 */
[C---:B------:R-:W-:Y:S01]  /*9520*/  ISETP.GE.U32.AND P2, PT, R3.reuse, 0x3, PT ;  /* 0x000000030300780c */ /* 0x040fe20003f46070 */
[----:B------:R-:W-:Y:S01]  /*9530*/  BSSY B1, `(.L_x_307) ;  /* 0x000006a000017945 */ /* 0x000fe20003800000 */
[----:B------:R-:W-:Y:S01]  /*9540*/  IMAD.MOV.U32 R11, RZ, RZ, -0x1 ;  /* 0xffffffffff0b7424 */ /* 0x000fe200078e00ff */
[----:B------:R-:W-:Y:S01]  /*9550*/  ISETP.GT.U32.AND P0, PT, R12, 0x2, PT ;  /* 0x000000020c00780c */ /* 0x000fe20003f04070 */
[----:B------:R-:W-:Y:S01]  /*9560*/  IMAD.MOV.U32 R20, RZ, RZ, -0x1 ;  /* 0xffffffffff147424 */ /* 0x000fe200078e00ff */
[----:B------:R-:W-:Y:S01]  /*9570*/  PRMT R10, RZ, 0x7610, R10 ;  /* 0x00007610ff0a7816 */ /* 0x000fe2000000000a */
[----:B------:R-:W-:Y:S01]  /*9580*/  IMAD.MOV.U32 R13, RZ, RZ, -0x1 ;  /* 0xffffffffff0d7424 */ /* 0x000fe200078e00ff */
[----:B------:R-:W-:-:S03]  /*9590*/  ISETP.LT.U32.AND P0, PT, R3, 0x3, P0 ;  /* 0x000000030300780c */ /* 0x000fc60000701070 */
[----:B------:R-:W0:Y:S01]  /*95a0*/  @P1 S2R R5, SR_CgaCtaId ;  /* 0x0000000000051919 */ /* 0x000e220000008800 */
[----:B------:R-:W-:-:S04]  /*95b0*/  @P1 MOV R4, 0x400 ;  /* 0x0000040000041802 */ /* 0x000fc80000000f00 */
[----:B0-----:R-:W-:Y:S01]  /*95c0*/  @P1 LEA R6, R5, R4, 0x18 ;  /* 0x0000000405061211 */ /* 0x001fe200078ec0ff */
[----:B------:R-:W-:-:S03]  /*95d0*/  IMAD.WIDE.U32 R4, R12, -0x55555555, RZ ;  /* 0xaaaaaaab0c047825 */ /* 0x000fc600078e00ff */
[----:B------:R0:W-:Y:S01]  /*95e0*/  @P1 SYNCS.ARRIVE.TRANS64.A1T0 RZ, [R6+URZ+0x48], RZ ;  /* 0x000048ff06ff19a7 */ /* 0x0001e2000810003f */
[----:B------:R-:W-:Y:S02]  /*95f0*/  IADD3 R16, P1, R16, UR24, RZ ;  /* 0x0000001810107c10 */ /* 0x000fe4000ff3e0ff */
[----:B------:R-:W-:Y:S02]  /*9600*/  SHF.R.U32.HI R7, RZ, 0x1, R5 ;  /* 0x00000001ff077819 */ /* 0x000fe40000011605 */
[----:B------:R-:W-:Y:S02]  /*9610*/  SEL R5, RZ, 0x1, !P0 ;  /* 0x00000001ff057807 */ /* 0x000fe40004000000 */
[----:B------:R-:W-:Y:S01]  /*9620*/  IADD3.X R17, R17, UR15, RZ, P1, !PT ;  /* 0x0000000f11117c10 */ /* 0x000fe20008ffe4ff */
[----:B------:R-:W-:Y:S01]  /*9630*/  IMAD R12, R7, -0x3, R12 ;  /* 0xfffffffd070c7824 */ /* 0x000fe200078e020c */
[----:B------:R-:W-:Y:S02]  /*9640*/  ISETP.GE.U32.AND P0, PT, R16, UR8, PT ;  /* 0x0000000810007c0c */ /* 0x000fe4000bf06070 */
[----:B------:R-:W-:-:S02]  /*9650*/  LOP3.LUT R0, R0, R5, RZ, 0x3c, !PT ;  /* 0x0000000500007212 */ /* 0x000fc400078e3cff */
[----:B------:R-:W-:Y:S02]  /*9660*/  ISETP.GE.U32.AND.EX P0, PT, R17, UR9, PT, P0 ;  /* 0x0000000911007c0c */ /* 0x000fe4000bf06100 */
[----:B------:R-:W-:Y:S02]  /*9670*/  @P2 LOP3.LUT R0, R0, 0x1, R7, 0x78, !PT ;  /* 0x0000000100002812 */ /* 0x000fe400078e7807 */
[----:B------:R-:W-:-:S09]  /*9680*/  PRMT R4, RZ, 0x7610, R4 ;  /* 0x00007610ff047816 */ /* 0x000fd20000000004 */
[----:B0-----:R-:W-:Y:S05]  /*9690*/  @P0 BRA `(.L_x_308) ;  /* 0x00000004004c0947 */ /* 0x001fea0003800000 */
[----:B------:R-:W0:Y:S01]  /*96a0*/  S2R R14, SR_CTAID.X ;  /* 0x00000000000e7919 */ /* 0x000e220000002500 */
[----:B------:R-:W-:Y:S01]  /*96b0*/  ULDC.64 UR8, c[0x0][0x628] ;  /* 0x00018a0000087ab9 */ /* 0x000fe20000000a00 */
[----:B------:R-:W1:Y:S01]  /*96c0*/  LDC R15, c[0x0][0x144] ;  /* 0x00005100ff0f7b82 */ /* 0x000e620000000800 */
[----:B------:R-:W-:Y:S01]  /*96d0*/  ISETP.NE.U32.AND P0, PT, RZ, UR8, PT ;  /* 0x00000008ff007c0c */ /* 0x000fe2000bf05070 */
[----:B------:R-:W2:Y:S01]  /*96e0*/  S2R R11, SR_CTAID.Y ;  /* 0x00000000000b7919 */ /* 0x000ea20000002600 */
[----:B------:R-:W-:Y:S01]  /*96f0*/  ULDC UR10, c[0x0][0x150] ;  /* 0x00005400000a7ab9 */ /* 0x000fe20000000800 */
[----:B------:R-:W-:Y:S01]  /*9700*/  ULDC UR11, c[0x0][0x630] ;  /* 0x00018c00000b7ab9 */ /* 0x000fe20000000800 */
[----:B------:R-:W-:Y:S01]  /*9710*/  ISETP.NE.AND.EX P0, PT, RZ, UR9, PT, P0 ;  /* 0x00000009ff007c0c */ /* 0x000fe2000bf05300 */
[----:B------:R-:W-:Y:S01]  /*9720*/  IMAD.MOV.U32 R4, RZ, RZ, R16 ;  /* 0x000000ffff047224 */ /* 0x000fe200078e0010 */
[----:B0-----:R-:W-:-:S05]  /*9730*/  I2FP.F32.U32 R5, R14 ;  /* 0x0000000e00057245 */ /* 0x001fca0000201000 */
[----:B------:R-:W-:Y:S01]  /*9740*/  FMUL R20, R5, UR10 ;  /* 0x0000000a05147c20 */ /* 0x000fe20008400000 */
[----:B------:R-:W-:-:S05]  /*9750*/  IMAD.MOV.U32 R5, RZ, RZ, R17 ;  /* 0x000000ffff057224 */ /* 0x000fca00078e0011 */
[----:B--2---:R-:W-:Y:S05]  /*9760*/  @!P0 BRA `(.L_x_309) ;  /* 0x0000000000288947 */ /* 0x004fea0003800000 */
[----:B------:R-:W-:Y:S02]  /*9770*/  ULDC UR10, c[0x0][0x634] ;  /* 0x00018d00000a7ab9 */ /* 0x000fe40000000800 */
[----:B------:R-:W-:-:S05]  /*9780*/  IADD3 R5, P0, R16, UR10, RZ ;  /* 0x0000000a10057c10 */ /* 0x000fca000ff1e0ff */
[----:B------:R-:W-:-:S04]  /*9790*/  IMAD.X R13, RZ, RZ, R17, P0 ;  /* 0x000000ffff0d7224 */ /* 0x000fc800000e0611 */
[----:B------:R-:W-:-:S04]  /*97a0*/  IMAD.WIDE.U32 R6, R13, UR8, RZ ;  /* 0x000000080d067c25 */ /* 0x000fc8000f8e00ff */
[----:B------:R-:W-:-:S04]  /*97b0*/  IMAD.WIDE.U32 R6, P0, R5, UR9, R6 ;  /* 0x0000000905067c25 */ /* 0x000fc8000f800006 */
[----:B------:R-:W-:-:S04]  /*97c0*/  IMAD.WIDE.U32 R4, R5, UR8, RZ ;  /* 0x0000000805047c25 */ /* 0x000fc8000f8e00ff */
[----:B------:R-:W-:Y:S01]  /*97d0*/  IMAD.MOV.U32 R4, RZ, RZ, R7 ;  /* 0x000000ffff047224 */ /* 0x000fe200078e0007 */
[----:B------:R-:W-:Y:S01]  /*97e0*/  IADD3 RZ, P1, R5, R6, RZ ;  /* 0x0000000605ff7210 */ /* 0x000fe20007f3e0ff */
[----:B------:R-:W-:-:S04]  /*97f0*/  IMAD.X R5, RZ, RZ, RZ, P0 ;  /* 0x000000ffff057224 */ /* 0x000fc800000e06ff */
[----:B------:R-:W-:-:S08]  /*9800*/  IMAD.WIDE.U32.X R4, R13, UR9, R4, P1 ;  /* 0x000000090d047c25 */ /* 0x000fd000088e0404 */
.L_x_309:
[--C-:B------:R-:W-:Y:S01]  /*9810*/  SHF.R.U64 R13, R4, UR11, R5.reuse ;  /* 0x0000000b040d7c19 */ /* 0x100fe20008001205 */
[----:B------:R-:W0:Y:S01]  /*9820*/  F2I.U32.TRUNC.NTZ R20, R20 ;  /* 0x0000001400147305 */ /* 0x000e22000020f000 */
[----:B------:R-:W-:Y:S01]  /*9830*/  SHF.R.U32.HI R4, RZ, UR11, R5 ;  /* 0x0000000bff047c19 */ /* 0x000fe20008011605 */
[----:B------:R-:W-:Y:S01]  /*9840*/  ULDC.64 UR8, c[0x0][0x620] ;  /* 0x0001880000087ab9 */ /* 0x000fe20000000a00 */
[----:B------:R-:W-:Y:S01]  /*9850*/  IADD3 R7, P0, RZ, -R13, RZ ;  /* 0x8000000dff077210 */ /* 0x000fe20007f1e0ff */
[----:B------:R-:W-:Y:S01]  /*9860*/  ULDC.64 UR10, c[0x0][0x640] ;  /* 0x00019000000a7ab9 */ /* 0x000fe20000000a00 */
[----:B------:R-:W2:Y:S03]  /*9870*/  LDC R22, c[0x0][0x148] ;  /* 0x00005200ff167b82 */ /* 0x000ea60000000800 */
[----:B------:R-:W-:Y:S01]  /*9880*/  IMAD.X R4, RZ, RZ, ~R4, P0 ;  /* 0x000000ffff047224 */ /* 0x000fe200000e0e04 */
[----:B------:R-:W-:-:S03]  /*9890*/  ISETP.NE.U32.AND P0, PT, RZ, UR10, PT ;  /* 0x0000000aff007c0c */ /* 0x000fc6000bf05070 */
[----:B------:R-:W-:Y:S01]  /*98a0*/  IMAD R6, R4, UR8, RZ ;  /* 0x0000000804067c24 */ /* 0x000fe2000f8e02ff */
[----:B------:R-:W-:Y:S01]  /*98b0*/  ISETP.NE.AND.EX P0, PT, RZ, UR11, PT, P0 ;  /* 0x0000000bff007c0c */ /* 0x000fe2000bf05300 */
[----:B------:R-:W-:Y:S01]  /*98c0*/  IMAD.WIDE.U32 R4, R7, UR8, R16 ;  /* 0x0000000807047c25 */ /* 0x000fe2000f8e0010 */
[----:B------:R-:W-:-:S03]  /*98d0*/  ULDC UR8, c[0x0][0x618] ;  /* 0x0001860000087ab9 */ /* 0x000fc60000000800 */
[----:B------:R-:W-:Y:S01]  /*98e0*/  IMAD R7, R7, UR9, R6 ;  /* 0x0000000907077c24 */ /* 0x000fe2000f8e0206 */
[----:B------:R-:W-:Y:S01]  /*98f0*/  ULDC UR9, c[0x0][0x154] ;  /* 0x0000550000097ab9 */ /* 0x000fe20000000800 */
[----:B0-----:R-:W-:Y:S02]  /*9900*/  IMAD.MOV R6, RZ, RZ, -R20 ;  /* 0x000000ffff067224 */ /* 0x001fe400078e0a14 */
[----:B------:R-:W-:Y:S02]  /*9910*/  IMAD.IADD R5, R5, 0x1, R7 ;  /* 0x0000000105057824 */ /* 0x000fe400078e0207 */
[----:B-1----:R-:W-:Y:S01]  /*9920*/  IMAD R14, R15, R6, R14 ;  /* 0x000000060f0e7224 */ /* 0x002fe200078e020e */
[----:B------:R-:W-:Y:S02]  /*9930*/  I2FP.F32.U32 R6, R11 ;  /* 0x0000000b00067245 */ /* 0x000fe40000201000 */
[--C-:B------:R-:W-:Y:S02]  /*9940*/  SHF.R.U64 R15, R4, UR8, R5.reuse ;  /* 0x00000008040f7c19 */ /* 0x100fe40008001205 */
[----:B------:R-:W-:Y:S01]  /*9950*/  SHF.R.U32.HI R4, RZ, UR8, R5 ;  /* 0x00000008ff047c19 */ /* 0x000fe20008011605 */
[----:B------:R-:W-:Y:S01]  /*9960*/  FMUL R6, R6, UR9 ;  /* 0x0000000906067c20 */ /* 0x000fe20008400000 */
[----:B------:R-:W-:-:S02]  /*9970*/  ULDC UR8, c[0x0][0x608] ;  /* 0x0001820000087ab9 */ /* 0x000fc40000000800 */
[--C-:B------:R-:W-:Y:S01]  /*9980*/  SHF.R.U64 R21, R15, UR8, R4.reuse ;  /* 0x000000080f157c19 */ /* 0x100fe20008001204 */
[----:B------:R0:W1:Y:S01]  /*9990*/  F2I.U32.TRUNC.NTZ R24, R6 ;  /* 0x0000000600187305 */ /* 0x000062000020f000 */
[----:B------:R-:W-:Y:S01]  /*99a0*/  SHF.R.U32.HI R4, RZ, UR8, R4 ;  /* 0x00000008ff047c19 */ /* 0x000fe20008011604 */
[----:B------:R-:W-:-:S03]  /*99b0*/  ULDC UR8, c[0x0][0x658] ;  /* 0x0001960000087ab9 */ /* 0x000fc60000000800 */
[--C-:B------:R-:W-:Y:S02]  /*99c0*/  SHF.R.U64 R20, R21, UR8, R4.reuse ;  /* 0x0000000815147c19 */ /* 0x100fe40008001204 */
[----:B------:R-:W-:-:S03]  /*99d0*/  SHF.R.U32.HI R23, RZ, UR8, R4 ;  /* 0x00000008ff177c19 */ /* 0x000fc60008011604 */
[----:B------:R-:W-:Y:S02]  /*99e0*/  IMAD.MOV.U32 R4, RZ, RZ, R20 ;  /* 0x000000ffff047224 */ /* 0x000fe400078e0014 */
[----:B------:R-:W-:Y:S01]  /*99f0*/  IMAD.MOV.U32 R5, RZ, RZ, R23 ;  /* 0x000000ffff057224 */ /* 0x000fe200078e0017 */
[----:B0-----:R-:W-:Y:S06]  /*9a00*/  @!P0 BRA `(.L_x_310) ;  /* 0x0000000000288947 */ /* 0x001fec0003800000 */
        /* <DEDUP_REMOVED lines=10> */
.L_x_310:
[----:B------:R-:W-:Y:S01]  /*9ab0*/  ISETP.NE.AND P0, PT, R2, 0x1, PT ;  /* 0x000000010200780c */ /* 0x000fe20003f05270 */
[----:B------:R-:W-:Y:S01]  /*9ac0*/  ULDC UR8, c[0x0][0x648] ;  /* 0x0001920000087ab9 */ /* 0x000fe20000000800 */
[----:B-1----:R-:W-:Y:S01]  /*9ad0*/  IMAD.MOV R24, RZ, RZ, -R24 ;  /* 0x000000ffff187224 */ /* 0x002fe200078e0a18 */
[----:B------:R-:W-:Y:S01]  /*9ae0*/  SHF.R.U64 R4, R4, UR8, R5 ;  /* 0x0000000804047c19 */ /* 0x000fe20008001205 */
[----:B------:R-:W-:Y:S01]  /*9af0*/  ULDC UR8, c[0x0][0x638] ;  /* 0x00018e0000087ab9 */ /* 0x000fe20000000800 */
[----:B------:R-:W-:Y:S01]  /*9b00*/  LOP3.LUT R21, R21, UR7, RZ, 0xc0, !PT ;  /* 0x0000000715157c12 */ /* 0x000fe2000f8ec0ff */
[----:B------:R-:W-:Y:S02]  /*9b10*/  ULDC UR9, c[0x0][0x610] ;  /* 0x0001840000097ab9 */ /* 0x000fe40000000800 */
[----:B------:R-:W-:Y:S02]  /*9b20*/  IMAD.MOV R5, RZ, RZ, -R4 ;  /* 0x000000ffff057224 */ /* 0x000fe400078e0a04 */
[----:B------:R-:W-:-:S02]  /*9b30*/  IMAD R21, R4, UR5, R21 ;  /* 0x0000000504157c24 */ /* 0x000fc4000f8e0215 */
[----:B------:R-:W-:Y:S01]  /*9b40*/  IMAD R20, R5, UR8, R20 ;  /* 0x0000000805147c24 */ /* 0x000fe2000f8e0214 */
[----:B------:R-:W-:Y:S01]  /*9b50*/  ULDC UR8, c[0x0][0x600] ;  /* 0x0001800000087ab9 */ /* 0x000fe20000000800 */
[----:B--2---:R-:W-:Y:S01]  /*9b60*/  @P0 IMAD R14, R22, R24, R11 ;  /* 0x00000018160e0224 */ /* 0x004fe200078e020b */
[----:B------:R-:W-:Y:S01]  /*9b70*/  LOP3.LUT R11, R15, UR4, RZ, 0xc0, !PT ;  /* 0x000000040f0b7c12 */ /* 0x000fe2000f8ec0ff */
[----:B------:R-:W-:Y:S02]  /*9b80*/  IMAD.MOV.U32 R4, RZ, RZ, 0x1 ;  /* 0x00000001ff047424 */ /* 0x000fe400078e00ff */
[----:B------:R-:W-:Y:S02]  /*9b90*/  IMAD R14, R21, UR9, R14 ;  /* 0x00000009150e7c24 */ /* 0x000fe4000f8e020e */
[----:B------:R-:W-:-:S05]  /*9ba0*/  IMAD R11, R20, UR8, R11 ;  /* 0x00000008140b7c24 */ /* 0x000fca000f8e020b */
[----:B------:R-:W-:Y:S02]  /*9bb0*/  SEL R20, R11, R14, !P0 ;  /* 0x0000000e0b147207 */ /* 0x000fe40004000000 */
[----:B------:R-:W-:-:S07]  /*9bc0*/  SEL R11, R14, R11, !P0 ;  /* 0x0000000b0e0b7207 */ /* 0x000fce0004000000 */
.L_x_308:
[----:B------:R-:W-:Y:S05]  /*9bd0*/  BSYNC B1 ;  /* 0x0000000000017941 */ /* 0x000fea0003800000 */
.L_x_307:
[----:B------:R-:W-:-:S13]  /*9be0*/  LOP3.LUT P0, RZ, R4, 0xff, RZ, 0xc0, !PT ;  /* 0x000000ff04ff7812 */ /* 0x000fda000780c0ff */
[----:B------:R-:W-:Y:S05]  /*9bf0*/  @P0 BRA `(.L_x_311) ;  /* 0xfffffff400440947 */ /* 0x000fea000383ffff */
[----:B------:R-:W-:Y:S05]  /*9c00*/  BSYNC B0 ;  /* 0x0000000000007941 */ /* 0x000fea0003800000 */
.L_x_300:
[----:B------:R-:W-:-:S03]  /*9c10*/  UMOV UR8, 0xffffffff ;  /* 0xffffffff00087882 */ /* 0x000fc60000000000 */
[----:B------:R-:W-:Y:S05]  /*9c20*/  BRA.DIV UR8, `(.L_x_312) ;  /* 0x0000000208f07947 */ /* 0x000fea000b800000 */
[----:B------:R-:W-:-:S13]  /*9c30*/  ELECT P6, URZ, PT ;  /* 0x00000000003f782f */ /* 0x000fda00038c0000 */
.L_x_325:
[----:B------:R-:W-:Y:S04]  /*9c40*/  BSSY B0, `(.L_x_313) ;  /* 0x0000022000007945 */ /* 0x000fe80003800000 */
[----:B------:R-:W-:Y:S05]  /*9c50*/  @!P6 BRA `(.L_x_314) ;  /* 0x000000000080e947 */ /* 0x000fea0003800000 */
[----:B------:R-:W-:-:S04]  /*9c60*/  LOP3.LUT R19, R19, 0x2, RZ, 0xfc, !PT ;  /* 0x0000000213137812 */ /* 0x000fc800078efcff */
[----:B------:R-:W-:-:S13]  /*9c70*/  ISETP.NE.AND P0, PT, R19, 0x3, PT ;  /* 0x000000031300780c */ /* 0x000fda0003f05270 */
[----:B------:R-:W-:Y:S05]  /*9c80*/  @!P0 BRA `(.L_x_315) ;  /* 0x0000000000048947 */ /* 0x000fea0003800000 */
[----:B------:R-:W-:Y:S01]  /*9c90*/  BPT.TRAP 0x1 ;  /* 0x000000040000795c */ /* 0x000fe20000300000 */
.L_x_315:
[----:B------:R-:W0:Y:S01]  /*9ca0*/  S2R R3, SR_CgaCtaId ;  /* 0x0000000000037919 */ /* 0x000e220000008800 */
[----:B------:R-:W-:-:S04]  /*9cb0*/  MOV R2, 0x400 ;  /* 0x0000040000027802 */ /* 0x000fc80000000f00 */
[----:B0-----:R-:W-:Y:S02]  /*9cc0*/  LEA R3, R3, R2, 0x18 ;  /* 0x0000000203037211 */ /* 0x001fe400078ec0ff */
[----:B------:R-:W-:-:S03]  /*9cd0*/  SHF.L.U32 R2, R0, 0x1f, RZ ;  /* 0x0000001f00027819 */ /* 0x000fc600000006ff */
[----:B------:R-:W-:-:S04]  /*9ce0*/  VIADD R3, R3, 0x18 ;  /* 0x0000001803037836 */ /* 0x000fc80000000000 */
[C---:B------:R-:W-:Y:S02]  /*9cf0*/  IMAD R7, R12.reuse, 0x8, R3 ;  /* 0x000000080c077824 */ /* 0x040fe400078e0203 */
[----:B------:R-:W-:Y:S02]  /*9d00*/  VIADD R12, R12, 0x1 ;  /* 0x000000010c0c7836 */ /* 0x000fe40000000000 */
[----:B------:R-:W0:Y:S03]  /*9d10*/  SYNCS.PHASECHK.TRANS64.TRYWAIT P0, [R7+URZ], R2 ;  /* 0x00000002070075a7 */ /* 0x000e26000800017f */
[----:B------:R-:W-:-:S04]  /*9d20*/  ISETP.NE.AND P1, PT, R12, 0x3, PT ;  /* 0x000000030c00780c */ /* 0x000fc80003f25270 */
[----:B------:R-:W-:Y:S02]  /*9d30*/  SEL R5, RZ, 0x1, P1 ;  /* 0x00000001ff057807 */ /* 0x000fe40000800000 */
[----:B------:R-:W-:Y:S02]  /*9d40*/  SEL R12, R12, RZ, P1 ;  /* 0x000000ff0c0c7207 */ /* 0x000fe40000800000 */
[----:B------:R-:W-:-:S03]  /*9d50*/  LOP3.LUT R5, R0, R5, RZ, 0x3c, !PT ;  /* 0x0000000500057212 */ /* 0x000fc600078e3cff */
[----:B------:R-:W-:Y:S01]  /*9d60*/  IMAD R9, R12, 0x8, R3 ;  /* 0x000000080c097824 */ /* 0x000fe200078e0203 */
[----:B------:R-:W-:Y:S01]  /*9d70*/  SHF.L.U32 R4, R5, 0x1f, RZ ;  /* 0x0000001f05047819 */ /* 0x000fe200000006ff */
[----:B0-----:R-:W-:Y:S06]  /*9d80*/  @!P0 BRA `(.L_x_316) ;  /* 0x0000000000b88947 */ /* 0x001fec0003800000 */
.L_x_326:
[----:B------:R-:W1:Y:S01]  /*9d90*/  SYNCS.PHASECHK.TRANS64.TRYWAIT P0, [R9+URZ], R4 ;  /* 0x00000004090075a7 */ /* 0x000e62000800017f */
[----:B------:R-:W-:-:S05]  /*9da0*/  VIADD R0, R12, 0x1 ;  /* 0x000000010c007836 */ /* 0x000fca0000000000 */
[----:B------:R-:W-:-:S04]  /*9db0*/  ISETP.NE.AND P1, PT, R0, 0x3, PT ;  /* 0x000000030000780c */ /* 0x000fc80003f25270 */
[----:B0-----:R-:W-:Y:S02]  /*9dc0*/  SEL R2, RZ, 0x1, P1 ;  /* 0x00000001ff027807 */ /* 0x001fe40000800000 */
[----:B------:R-:W-:Y:S02]  /*9dd0*/  SEL R0, R0, RZ, P1 ;  /* 0x000000ff00007207 */ /* 0x000fe40000800000 */
[----:B------:R-:W-:Y:S01]  /*9de0*/  LOP3.LUT R2, R5, R2, RZ, 0x3c, !PT ;  /* 0x0000000205027212 */ /* 0x000fe200078e3cff */
[----:B-1----:R-:W-:Y:S06]  /*9df0*/  @!P0 BRA `(.L_x_317) ;  /* 0x0000000000b08947 */ /* 0x002fec0003800000 */
.L_x_327:
[----:B------:R-:W-:Y:S01]  /*9e00*/  IMAD R3, R0, 0x8, R3 ;  /* 0x0000000800037824 */ /* 0x000fe200078e0203 */
[----:B------:R-:W-:-:S07]  /*9e10*/  SHF.L.U32 R0, R2, 0x1f, RZ ;  /* 0x0000001f02007819 */ /* 0x000fce00000006ff */
.L_x_318:
[----:B-1----:R1:W2:Y:S02]  /*9e20*/  SYNCS.PHASECHK.TRANS64.TRYWAIT P0, [R3+URZ], R0 ;  /* 0x00000000030075a7 */ /* 0x0022a4000800017f */
[----:B--2---:R-:W-:Y:S05]  /*9e30*/  @!P0 NANOSLEEP.SYNCS 0x989680 ;  /* 0x009896800000895d */ /* 0x004fea0003900000 */
[----:B------:R-:W2:Y:S02]  /*9e40*/  @!P0 SYNCS.PHASECHK.TRANS64 P0, [R3+URZ], R0 ;  /* 0x00000000030085a7 */ /* 0x000ea4000800007f */
[----:B--2---:R-:W-:Y:S05]  /*9e50*/  @!P0 BRA `(.L_x_318) ;  /* 0xfffffffc00f08947 */ /* 0x004fea000383ffff */
.L_x_314:
[----:B------:R-:W-:Y:S05]  /*9e60*/  BSYNC B0 ;  /* 0x0000000000007941 */ /* 0x000fea0003800000 */
.L_x_313:
[----:B------:R-:W-:Y:S05]  /*9e70*/  EXIT ;  /* 0x000000000000794d */ /* 0x000fea0003800000 */
.L_x_21:
[----:B----4-:R4:W0:Y:S02]  /*9e80*/  SYNCS.PHASECHK.TRANS64.TRYWAIT P1, [R3+URZ], R0 ;  /* 0x00000000030075a7 */ /* 0x010824000802017f */
[----:B0-----:R-:W-:Y:S05]  /*9e90*/  @!P1 NANOSLEEP.SYNCS 0x989680 ;  /* 0x009896800000995d */ /* 0x001fea0003900000 */
[----:B------:R-:W0:Y:S02]  /*9ea0*/  @!P1 SYNCS.PHASECHK.TRANS64 P1, [R3+URZ], R0 ;  /* 0x00000000030095a7 */ /* 0x000e24000802007f */
[----:B0-----:R-:W-:Y:S05]  /*9eb0*/  @!P1 BRA `(.L_x_21) ;  /* 0xfffffffc00f09947 */ /* 0x001fea000383ffff */
[----:B------:R-:W-:Y:S05]  /*9ec0*/  BRA `(.L_x_20) ;  /* 0xffffff7400907947 */ /* 0x000fea000383ffff */
.L_x_26:
[----:B-1----:R1:W3:Y:S02]  /*9ed0*/  SYNCS.PHASECHK.TRANS64.TRYWAIT P1, [R5+URZ], R4 ;  /* 0x00000004050075a7 */ /* 0x0022e4000802017f */
[----:B---3--:R-:W-:Y:S05]  /*9ee0*/  @!P1 NANOSLEEP.SYNCS 0x989680 ;  /* 0x009896800000995d */ /* 0x008fea0003900000 */
[----:B------:R-:W3:Y:S02]  /*9ef0*/  @!P1 SYNCS.PHASECHK.TRANS64 P1, [R5+URZ], R4 ;  /* 0x00000004050095a7 */ /* 0x000ee4000802007f */
[----:B---3--:R-:W-:Y:S05]  /*9f00*/  @!P1 BRA `(.L_x_26) ;  /* 0xfffffffc00f09947 */ /* 0x008fea000383ffff */
[----:B------:R-:W-:Y:S05]  /*9f10*/  BRA `(.L_x_25) ;  /* 0xffffff7800347947 */ /* 0x000fea000383ffff */
.L_x_301:
[----:B------:R-:W-:Y:S01]  /*9f20*/  BSSY B1, `(.L_x_319) ;  /* 0x0000006000017945 */ /* 0x000fe20003800000 */
[----:B------:R-:W-:-:S07]  /*9f30*/  IMAD.MOV.U32 R15, RZ, RZ, -0x1 ;  /* 0xffffffffff0f7424 */ /* 0x000fce00078e00ff */
[----:B------:R-:W-:Y:S05]  /*9f40*/  WARPSYNC.COLLECTIVE R15, `(.L_x_320) ;  /* 0x000000000f0c7348 */ /* 0x000fea0003c00000 */
[----:B------:R-:W-:Y:S02]  /*9f50*/  ELECT P6, UR62, PT ;  /* 0x00000000003e782f */ /* 0x000fe400038c0000 */
[----:B------:R-:W-:Y:S01]  /*9f60*/  MOV R14, UR62 ;  /* 0x0000003e000e7c02 */ /* 0x000fe20008000f00 */
[----:B------:R-:W-:Y:S10]  /*9f70*/  ENDCOLLECTIVE ;  /* 0x000000000000791b */ /* 0x000ff40003800000 */
.L_x_320:
[----:B------:R-:W-:Y:S05]  /*9f80*/  BSYNC B1 ;  /* 0x0000000000017941 */ /* 0x000fea0003800000 */
.L_x_319:
[----:B------:R-:W-:Y:S05]  /*9f90*/  BRA `(.L_x_321) ;  /* 0xfffffff000687947 */ /* 0x000fea000383ffff */
.L_x_304:
[----:B0-----:R0:W1:Y:S02]  /*9fa0*/  SYNCS.PHASECHK.TRANS64.TRYWAIT P0, [R14+URZ+0x18], R7 ;  /* 0x000018070e0075a7 */ /* 0x001064000800017f */
[----:B-1----:R-:W-:Y:S05]  /*9fb0*/  @!P0 NANOSLEEP.SYNCS 0x989680 ;  /* 0x009896800000895d */ /* 0x002fea0003900000 */
[----:B------:R-:W1:Y:S02]  /*9fc0*/  @!P0 SYNCS.PHASECHK.TRANS64 P0, [R14+URZ+0x18], R7 ;  /* 0x000018070e0085a7 */ /* 0x000e64000800007f */
[----:B-1----:R-:W-:Y:S05]  /*9fd0*/  @!P0 BRA `(.L_x_304) ;  /* 0xfffffffc00f08947 */ /* 0x002fea000383ffff */
[----:B------:R-:W-:Y:S05]  /*9fe0*/  BRA `(.L_x_322) ;  /* 0xfffffff000a47947 */ /* 0x000fea000383ffff */
.L_x_312:
[----:B------:R-:W-:Y:S01]  /*9ff0*/  BSSY B0, `(.L_x_323) ;  /* 0x0000006000007945 */ /* 0x000fe20003800000 */
[----:B------:R-:W-:-:S07]  /*a000*/  IMAD.MOV.U32 R15, RZ, RZ, -0x1 ;  /* 0xffffffffff0f7424 */ /* 0x000fce00078e00ff */
[----:B------:R-:W-:Y:S05]  /*a010*/  WARPSYNC.COLLECTIVE R15, `(.L_x_324) ;  /* 0x000000000f0c7348 */ /* 0x000fea0003c00000 */
[----:B------:R-:W-:Y:S02]  /*a020*/  ELECT P6, UR62, PT ;  /* 0x00000000003e782f */ /* 0x000fe400038c0000 */
[----:B------:R-:W-:Y:S01]  /*a030*/  MOV R14, UR62 ;  /* 0x0000003e000e7c02 */ /* 0x000fe20008000f00 */
[----:B------:R-:W-:Y:S10]  /*a040*/  ENDCOLLECTIVE ;  /* 0x000000000000791b */ /* 0x000ff40003800000 */
.L_x_324:
[----:B------:R-:W-:Y:S05]  /*a050*/  BSYNC B0 ;  /* 0x0000000000007941 */ /* 0x000fea0003800000 */
.L_x_323:
[----:B------:R-:W-:Y:S05]  /*a060*/  BRA `(.L_x_325) ;  /* 0xfffffff800f47947 */ /* 0x000fea000383ffff */
.L_x_316:
[----:B0-----:R0:W1:Y:S02]  /*a070*/  SYNCS.PHASECHK.TRANS64.TRYWAIT P0, [R7+URZ], R2 ;  /* 0x00000002070075a7 */ /* 0x001064000800017f */
[----:B-1----:R-:W-:Y:S05]  /*a080*/  @!P0 NANOSLEEP.SYNCS 0x989680 ;  /* 0x009896800000895d */ /* 0x002fea0003900000 */
[----:B------:R-:W1:Y:S02]  /*a090*/  @!P0 SYNCS.PHASECHK.TRANS64 P0, [R7+URZ], R2 ;  /* 0x00000002070085a7 */ /* 0x000e64000800007f */
[----:B-1----:R-:W-:Y:S05]  /*a0a0*/  @!P0 BRA `(.L_x_316) ;  /* 0xfffffffc00f08947 */ /* 0x002fea000383ffff */
[----:B------:R-:W-:Y:S05]  /*a0b0*/  BRA `(.L_x_326) ;  /* 0xfffffffc00347947 */ /* 0x000fea000383ffff */
.L_x_317:
[----:B0-----:R0:W1:Y:S02]  /*a0c0*/  SYNCS.PHASECHK.TRANS64.TRYWAIT P0, [R9+URZ], R4 ;  /* 0x00000004090075a7 */ /* 0x001064000800017f */
[----:B-1----:R-:W-:Y:S05]  /*a0d0*/  @!P0 NANOSLEEP.SYNCS 0x989680 ;  /* 0x009896800000895d */ /* 0x002fea0003900000 */
[----:B------:R-:W1:Y:S02]  /*a0e0*/  @!P0 SYNCS.PHASECHK.TRANS64 P0, [R9+URZ], R4 ;  /* 0x00000004090085a7 */ /* 0x000e64000800007f */
[----:B-1----:R-:W-:Y:S05]  /*a0f0*/  @!P0 BRA `(.L_x_317) ;  /* 0xfffffffc00f08947 */ /* 0x002fea000383ffff */
[----:B------:R-:W-:Y:S05]  /*a100*/  BRA `(.L_x_327) ;  /* 0xfffffffc003c7947 */ /* 0x000fea000383ffff */
.L_x_328:
[----:B------:R-:W-:-:S00]  /*a110*/  BRA `(.L_x_328) ;  /* 0xfffffffc00fc7947 */ /* 0x000fc0000383ffff */
[----:B------:R-:W-:-:S00]  /*a120*/  NOP ;  /* 0x0000000000007918 */ /* 0x000fc00000000000 */
        /* <DEDUP_REMOVED lines=13> */
.L_x_329:


//--------------------- .nv.global.init           --------------------------
	.section	.nv.global.init,"aw",@progbits
.nv.global.init:
	.type		$str$22,@object
	.size		$str$22,($str$23 - $str$22)
$str$22:
        /*0000*/ 	.byte	0x6b, 0x5f, 0x74, 0x69, 0x6c, 0x65, 0x5f, 0x63, 0x6f, 0x75, 0x6e, 0x74, 0x20, 0x3e, 0x3d, 0x20
        /*0010*/ 	.byte	0x31, 0x00
	.type		$str$23,@object
	.size		$str$23,(__unnamed_1 - $str$23)
$str$23:
        /*0012*/ 	.byte	0x2f, 0x74, 0x6d, 0x70, 0x2f, 0x63, 0x75, 0x74, 0x6c, 0x61, 0x73, 0x73, 0x5f, 0x73, 0x77, 0x65
        /*0022*/ 	.byte	0x65, 0x70, 0x5f, 0x73, 0x72, 0x63, 0x2f, 0x69, 0x6e, 0x63, 0x6c, 0x75, 0x64, 0x65, 0x2f, 0x63
        /*0032*/ 	.byte	0x75, 0x74, 0x6c, 0x61, 0x73, 0x73, 0x2f, 0x67, 0x65, 0x6d, 0x6d, 0x2f, 0x63, 0x6f, 0x6c, 0x6c
        /*0042*/ 	.byte	0x65, 0x63, 0x74, 0x69, 0x76, 0x65, 0x2f, 0x73, 0x6d, 0x39, 0x30, 0x5f, 0x6d, 0x6d, 0x61, 0x5f
        /*0052*/ 	.byte	0x74, 0x6d, 0x61, 0x5f, 0x67, 0x6d, 0x6d, 0x61, 0x5f, 0x73, 0x73, 0x5f, 0x77, 0x61, 0x72, 0x70
        /*0062*/ 	.byte	0x73, 0x70, 0x65, 0x63, 0x69, 0x61, 0x6c, 0x69, 0x7a, 0x65, 0x64, 0x2e, 0x68, 0x70, 0x70, 0x00
	.type		__unnamed_1,@object
	.size		__unnamed_1,(.L_0 - __unnamed_1)
__unnamed_1:
        /*0072*/ 	.byte	0x76, 0x6f, 0x69, 0x64, 0x20, 0x63, 0x75, 0x74, 0x6c, 0x61, 0x73, 0x73, 0x3a, 0x3a, 0x67, 0x65
        /* <DEDUP_REMOVED lines=173> */
        /*0b52*/ 	.byte	0x69, 0x74, 0x79, 0x5d, 0x00
.L_0:


//--------------------- .nv.shared._ZN7cutlass13device_kernelINS_4gemm6kernel13GemmUniversalIN4cute5tupleIJiiiiEEENS1_10collective13CollectiveMmaINS1_34MainloopSm90TmaGmmaWarpSpecializedILi3ENS5_IJNS4_1CILi2EEESB_NSA_ILi1EEEEEENS1_35KernelTmaWarpSpecializedCooperativeEEENS5_IJNSA_ILi256EEENSA_ILi128EEENSA_ILi32EEEEEEaNS5_IJlSC_lEEEaSK_NS4_8TiledMMAINS4_8MMA_AtomIJNS4_4SM904GMMA27MMA_64x128x32_S32S8S8_SS_TNEEEENS4_6LayoutINS5_IJSB_SC_SC_EEENS5_IJSC_NSA_ILi0EEEST_EEEEENS5_IJNS4_10UnderscoreESW_SW_EEEEENS4_23SM90_TMA_LOAD_MULTICASTENS4_14ComposedLayoutINS4_7SwizzleILi1ELi4ELi3EEENS4_18smem_ptr_flag_bitsILi8EEENSR_INS5_IJNSA_ILi8EEESI_EEENS5_IJSI_SC_EEEEEEEvNS4_8identityESZ_S19_vS1A_EENS_8epilogue10collective6detail29Sm90TmaWarpSpecializedAdapterINS1D_15DefaultEpilogueIaSK_SK_NS1C_6thread17LinearCombinationIaLi1EiiLNS1H_9ScaleType4KindE0ELNS_15FloatRoundStyleE2EaEENS1_15EpilogueDefaultEEEEEvvEEEEvNT_6ParamsE --------------------------
	.section	.nv.shared._ZN7cutlass13device_kernelINS_4gemm6kernel13GemmUniversalIN4cute5tupleIJiiiiEEENS1_10collective13CollectiveMmaINS1_34MainloopSm90TmaGmmaWarpSpecializedILi3ENS5_IJNS4_1CILi2EEESB_NSA_ILi1EEEEEENS1_35KernelTmaWarpSpecializedCooperativeEEENS5_IJNSA_ILi256EEENSA_ILi128EEENSA_ILi32EEEEEEaNS5_IJlSC_lEEEaSK_NS4_8TiledMMAINS4_8MMA_AtomIJNS4_4SM904GMMA27MMA_64x128x32_S32S8S8_SS_TNEEEENS4_6LayoutINS5_IJSB_SC_SC_EEENS5_IJSC_NSA_ILi0EEEST_EEEEENS5_IJNS4_10UnderscoreESW_SW_EEEEENS4_23SM90_TMA_LOAD_MULTICASTENS4_14ComposedLayoutINS4_7SwizzleILi1ELi4ELi3EEENS4_18smem_ptr_flag_bitsILi8EEENSR_INS5_IJNSA_ILi8EEESI_EEENS5_IJSI_SC_EEEEEEEvNS4_8identityESZ_S19_vS1A_EENS_8epilogue10collective6detail29Sm90TmaWarpSpecializedAdapterINS1D_15DefaultEpilogueIaSK_SK_NS1C_6thread17LinearCombinationIaLi1EiiLNS1H_9ScaleType4KindE0ELNS_15FloatRoundStyleE2EaEENS1_15EpilogueDefaultEEEEEvvEEEEvNT_6ParamsE,"aw",@nobits
	.sectionflags	@""
	.align	16
	.zero		1024


//--------------------- .nv.shared.reserved.0     --------------------------
	.section	.nv.shared.reserved.0,"aw",@nobits
	.weak		__nv_reservedSMEM_offset_0_alias
	.size		__nv_reservedSMEM_offset_0_alias, 0, 0
	.other		__nv_reservedSMEM_offset_0_alias,@"STO_CUDA_RESERVED_SHARED STV_DEFAULT"
__nv_reservedSMEM_offset_0_alias:
	.zero		0


//--------------------- .nv.global                --------------------------
	.section	.nv.global,"aw",@nobits
.nv.global:
	.type		_ZN39_INTERNAL_b76455b5_4_k_cu_76247eb6_71074cute1_E,@object
	.size		_ZN39_INTERNAL_b76455b5_4_k_cu_76247eb6_71074cute1_E,(_ZN39_INTERNAL_b76455b5_4_k_cu_76247eb6_71074cuda3std3__45__cpo6cbeginE - _ZN39_INTERNAL_b76455b5_4_k_cu_76247eb6_71074cute1_E)
_ZN39_INTERNAL_b76455b5_4_k_cu_76247eb6_71074cute1_E:
	.zero		1
	.type		_ZN39_INTERNAL_b76455b5_4_k_cu_76247eb6_71074cuda3std3__45__cpo6cbeginE,@object
	.size		_ZN39_INTERNAL_b76455b5_4_k_cu_76247eb6_71074cuda3std3__45__cpo6cbeginE,(_ZN39_INTERNAL_b76455b5_4_k_cu_76247eb6_71074cuda3std3__48in_placeE - _ZN39_INTERNAL_b76455b5_4_k_cu_76247eb6_71074cuda3std3__45__cpo6cbeginE)
_ZN39_INTERNAL_b76455b5_4_k_cu_76247eb6_71074cuda3std3__45__cpo6cbeginE:
	.zero		1
	.type		_ZN39_INTERNAL_b76455b5_4_k_cu_76247eb6_71074cuda3std3__48in_placeE,@object
	.size		_ZN39_INTERNAL_b76455b5_4_k_cu_76247eb6_71074cuda3std3__48in_placeE,(_ZN39_INTERNAL_b76455b5_4_k_cu_76247eb6_71074cuda3std6ranges3__45__cpo9iter_moveE - _ZN39_INTERNAL_b76455b5_4_k_cu_76247eb6_71074cuda3std3__48in_placeE)
_ZN39_INTERNAL_b76455b5_4_k_cu_76247eb6_71074cuda3std3__48in_placeE:
	.zero		1
	.type		_ZN39_INTERNAL_b76455b5_4_k_cu_76247eb6_71074cuda3std6ranges3__45__cpo9iter_moveE,@object
	.size		_ZN39_INTERNAL_b76455b5_4_k_cu_76247eb6_71074cuda3std6ranges3__45__cpo9iter_moveE,(_ZN39_INTERNAL_b76455b5_4_k_cu_76247eb6_71074cuda3std3__45__cpo5beginE - _ZN39_INTERNAL_b76455b5_4_k_cu_76247eb6_71074cuda3std6ranges3__45__cpo9iter_moveE)
_ZN39_INTERNAL_b76455b5_4_k_cu_76247eb6_71074cuda3std6ranges3__45__cpo9iter_moveE:
	.zero		1
	.type		_ZN39_INTERNAL_b76455b5_4_k_cu_76247eb6_71074cuda3std3__45__cpo5beginE,@object
	.size		_ZN39_INTERNAL_b76455b5_4_k_cu_76247eb6_71074cuda3std3__45__cpo5beginE,(_ZN39_INTERNAL_b76455b5_4_k_cu_76247eb6_71074cuda3std3__441_GLOBAL__N__b76455b5_4_k_cu_76247eb6_71076ignoreE - _ZN39_INTERNAL_b76455b5_4_k_cu_76247eb6_71074cuda3std3__45__cpo5beginE)
_ZN39_INTERNAL_b76455b5_4_k_cu_76247eb6_71074cuda3std3__45__cpo5beginE:
	.zero		1
	.type		_ZN39_INTERNAL_b76455b5_4_k_cu_76247eb6_71074cuda3std3__441_GLOBAL__N__b76455b5_4_k_cu_76247eb6_71076ignoreE,@object
	.size		_ZN39_INTERNAL_b76455b5_4_k_cu_76247eb6_71074cuda3std3__441_GLOBAL__N__b76455b5_4_k_cu_76247eb6_71076ignoreE,(_ZN39_INTERNAL_b76455b5_4_k_cu_76247eb6_71074cute7productE - _ZN39_INTERNAL_b76455b5_4_k_cu_76247eb6_71074cuda3std3__441_GLOBAL__N__b76455b5_4_k_cu_76247eb6_71076ignoreE)
_ZN39_INTERNAL_b76455b5_4_k_cu_76247eb6_71074cuda3std3__441_GLOBAL__N__b76455b5_4_k_cu_76247eb6_71076ignoreE:
	.zero		1
	.type		_ZN39_INTERNAL_b76455b5_4_k_cu_76247eb6_71074cute7productE,@object
	.size		_ZN39_INTERNAL_b76455b5_4_k_cu_76247eb6_71074cute7productE,(_ZN39_INTERNAL_b76455b5_4_k_cu_76247eb6_71074cuda3std3__45__cpo3endE - _ZN39_INTERNAL_b76455b5_4_k_cu_76247eb6_71074cute7productE)
_ZN39_INTERNAL_b76455b5_4_k_cu_76247eb6_71074cute7productE:
	.zero		1
	.type		_ZN39_INTERNAL_b76455b5_4_k_cu_76247eb6_71074cuda3std3__45__cpo3endE,@object
	.size		_ZN39_INTERNAL_b76455b5_4_k_cu_76247eb6_71074cuda3std3__45__cpo3endE,(_ZN39_INTERNAL_b76455b5_4_k_cu_76247eb6_71074cuda3std3__419piecewise_constructE - _ZN39_INTERNAL_b76455b5_4_k_cu_76247eb6_71074cuda3std3__45__cpo3endE)
_ZN39_INTERNAL_b76455b5_4_k_cu_76247eb6_71074cuda3std3__45__cpo3endE:
	.zero		1
	.type		_ZN39_INTERNAL_b76455b5_4_k_cu_76247eb6_71074cuda3std3__419piecewise_constructE,@object
	.size		_ZN39_INTERNAL_b76455b5_4_k_cu_76247eb6_71074cuda3std3__419piecewise_constructE,(_ZN39_INTERNAL_b76455b5_4_k_cu_76247eb6_71074cuda3std3__45__cpo4cendE - _ZN39_INTERNAL_b76455b5_4_k_cu_76247eb6_71074cuda3std3__419piecewise_constructE)
_ZN39_INTERNAL_b76455b5_4_k_cu_76247eb6_71074cuda3std3__419piecewise_constructE:
	.zero		1
	.type		_ZN39_INTERNAL_b76455b5_4_k_cu_76247eb6_71074cuda3std3__45__cpo4cendE,@object
	.size		_ZN39_INTERNAL_b76455b5_4_k_cu_76247eb6_71074cuda3std3__45__cpo4cendE,(_ZN39_INTERNAL_b76455b5_4_k_cu_76247eb6_71074cuda3std6ranges3__45__cpo4swapE - _ZN39_INTERNAL_b76455b5_4_k_cu_76247eb6_71074cuda3std3__45__cpo4cendE)
_ZN39_INTERNAL_b76455b5_4_k_cu_76247eb6_71074cuda3std3__45__cpo4cendE:
	.zero		1
	.type		_ZN39_INTERNAL_b76455b5_4_k_cu_76247eb6_71074cuda3std6ranges3__45__cpo4swapE,@object
	.size		_ZN39_INTERNAL_b76455b5_4_k_cu_76247eb6_71074cuda3std6ranges3__45__cpo4swapE,(.L_8 - _ZN39_INTERNAL_b76455b5_4_k_cu_76247eb6_71074cuda3std6ranges3__45__cpo4swapE)
_ZN39_INTERNAL_b76455b5_4_k_cu_76247eb6_71074cuda3std6ranges3__45__cpo4swapE:
	.zero		1
.L_8:


//--------------------- .nv.constant0._ZN7cutlass13device_kernelINS_4gemm6kernel13GemmUniversalIN4cute5tupleIJiiiiEEENS1_10collective13CollectiveMmaINS1_34MainloopSm90TmaGmmaWarpSpecializedILi3ENS5_IJNS4_1CILi2EEESB_NSA_ILi1EEEEEENS1_35KernelTmaWarpSpecializedCooperativeEEENS5_IJNSA_ILi256EEENSA_ILi128EEENSA_ILi32EEEEEEaNS5_IJlSC_lEEEaSK_NS4_8TiledMMAINS4_8MMA_AtomIJNS4_4SM904GMMA27MMA_64x128x32_S32S8S8_SS_TNEEEENS4_6LayoutINS5_IJSB_SC_SC_EEENS5_IJSC_NSA_ILi0EEEST_EEEEENS5_IJNS4_10UnderscoreESW_SW_EEEEENS4_23SM90_TMA_LOAD_MULTICASTENS4_14ComposedLayoutINS4_7SwizzleILi1ELi4ELi3EEENS4_18smem_ptr_flag_bitsILi8EEENSR_INS5_IJNSA_ILi8EEESI_EEENS5_IJSI_SC_EEEEEEEvNS4_8identityESZ_S19_vS1A_EENS_8epilogue10collective6detail29Sm90TmaWarpSpecializedAdapterINS1D_15DefaultEpilogueIaSK_SK_NS1C_6thread17LinearCombinationIaLi1EiiLNS1H_9ScaleType4KindE0ELNS_15FloatRoundStyleE2EaEENS1_15EpilogueDefaultEEEEEvvEEEEvNT_6ParamsE --------------------------
	.section	.nv.constant0._ZN7cutlass13device_kernelINS_4gemm6kernel13GemmUniversalIN4cute5tupleIJiiiiEEENS1_10collective13CollectiveMmaINS1_34MainloopSm90TmaGmmaWarpSpecializedILi3ENS5_IJNS4_1CILi2EEESB_NSA_ILi1EEEEEENS1_35KernelTmaWarpSpecializedCooperativeEEENS5_IJNSA_ILi256EEENSA_ILi128EEENSA_ILi32EEEEEEaNS5_IJlSC_lEEEaSK_NS4_8TiledMMAINS4_8MMA_AtomIJNS4_4SM904GMMA27MMA_64x128x32_S32S8S8_SS_TNEEEENS4_6LayoutINS5_IJSB_SC_SC_EEENS5_IJSC_NSA_ILi0EEEST_EEEEENS5_IJNS4_10UnderscoreESW_SW_EEEEENS4_23SM90_TMA_LOAD_MULTICASTENS4_14ComposedLayoutINS4_7SwizzleILi1ELi4ELi3EEENS4_18smem_ptr_flag_bitsILi8EEENSR_INS5_IJNSA_ILi8EEESI_EEENS5_IJSI_SC_EEEEEEEvNS4_8identityESZ_S19_vS1A_EENS_8epilogue10collective6detail29Sm90TmaWarpSpecializedAdapterINS1D_15DefaultEpilogueIaSK_SK_NS1C_6thread17LinearCombinationIaLi1EiiLNS1H_9ScaleType4KindE0ELNS_15FloatRoundStyleE2EaEENS1_15EpilogueDefaultEEEEEvvEEEEvNT_6ParamsE,"a",@progbits
	.sectionflags	@""
	.align	4
.nv.constant0._ZN7cutlass13device_kernelINS_4gemm6kernel13GemmUniversalIN4cute5tupleIJiiiiEEENS1_10collective13CollectiveMmaINS1_34MainloopSm90TmaGmmaWarpSpecializedILi3ENS5_IJNS4_1CILi2EEESB_NSA_ILi1EEEEEENS1_35KernelTmaWarpSpecializedCooperativeEEENS5_IJNSA_ILi256EEENSA_ILi128EEENSA_ILi32EEEEEEaNS5_IJlSC_lEEEaSK_NS4_8TiledMMAINS4_8MMA_AtomIJNS4_4SM904GMMA27MMA_64x128x32_S32S8S8_SS_TNEEEENS4_6LayoutINS5_IJSB_SC_SC_EEENS5_IJSC_NSA_ILi0EEEST_EEEEENS5_IJNS4_10UnderscoreESW_SW_EEEEENS4_23SM90_TMA_LOAD_MULTICASTENS4_14ComposedLayoutINS4_7SwizzleILi1ELi4ELi3EEENS4_18smem_ptr_flag_bitsILi8EEENSR_INS5_IJNSA_ILi8EEESI_EEENS5_IJSI_SC_EEEEEEEvNS4_8identityESZ_S19_vS1A_EENS_8epilogue10collective6detail29Sm90TmaWarpSpecializedAdapterINS1D_15DefaultEpilogueIaSK_SK_NS1C_6thread17LinearCombinationIaLi1EiiLNS1H_9ScaleType4KindE0ELNS_15FloatRoundStyleE2EaEENS1_15EpilogueDefaultEEEEEvvEEEEvNT_6ParamsE:
	.zero		1664


//--------------------- SYMBOLS --------------------------

	.type		.nv.reservedSmem.offset0,@object
	.size		.nv.reservedSmem.offset0,0x4
	.type		__assertfail,@function
